//
// Generated by NVIDIA NVVM Compiler
//
// Compiler Build ID: CL-36424714
// Cuda compilation tools, release 13.0, V13.0.88
// Based on NVVM 20.0.0
//

.version 9.0
.target sm_100
.address_size 64

	// .globl	_Z10reduce_minPfiS_
// _ZZ10reduce_minPfiS_E2sf has been demoted
.global .align 1 .b8 _ZN34_INTERNAL_0a0650e5_4_k_cu_7d4399b54cuda3std3__45__cpo5beginE[1];
.global .align 1 .b8 _ZN34_INTERNAL_0a0650e5_4_k_cu_7d4399b54cuda3std3__45__cpo3endE[1];
.global .align 1 .b8 _ZN34_INTERNAL_0a0650e5_4_k_cu_7d4399b54cuda3std3__45__cpo6cbeginE[1];
.global .align 1 .b8 _ZN34_INTERNAL_0a0650e5_4_k_cu_7d4399b54cuda3std3__45__cpo4cendE[1];
.global .align 1 .b8 _ZN34_INTERNAL_0a0650e5_4_k_cu_7d4399b54cuda3std3__45__cpo6rbeginE[1];
.global .align 1 .b8 _ZN34_INTERNAL_0a0650e5_4_k_cu_7d4399b54cuda3std3__45__cpo4rendE[1];
.global .align 1 .b8 _ZN34_INTERNAL_0a0650e5_4_k_cu_7d4399b54cuda3std3__45__cpo7crbeginE[1];
.global .align 1 .b8 _ZN34_INTERNAL_0a0650e5_4_k_cu_7d4399b54cuda3std3__45__cpo5crendE[1];
.global .align 1 .b8 _ZN34_INTERNAL_0a0650e5_4_k_cu_7d4399b54cuda3std3__436_GLOBAL__N__0a0650e5_4_k_cu_7d4399b56ignoreE[1];
.global .align 1 .b8 _ZN34_INTERNAL_0a0650e5_4_k_cu_7d4399b54cuda3std3__419piecewise_constructE[1];
.global .align 1 .b8 _ZN34_INTERNAL_0a0650e5_4_k_cu_7d4399b54cuda3std3__48in_placeE[1];
.global .align 1 .b8 _ZN34_INTERNAL_0a0650e5_4_k_cu_7d4399b54cuda3std3__420unreachable_sentinelE[1];
.global .align 1 .b8 _ZN34_INTERNAL_0a0650e5_4_k_cu_7d4399b54cuda3std3__47nulloptE[1];
.global .align 1 .b8 _ZN34_INTERNAL_0a0650e5_4_k_cu_7d4399b54cuda3std3__48unexpectE[1];
.global .align 1 .b8 _ZN34_INTERNAL_0a0650e5_4_k_cu_7d4399b54cuda3std6ranges3__45__cpo4swapE[1];
.global .align 1 .b8 _ZN34_INTERNAL_0a0650e5_4_k_cu_7d4399b54cuda3std6ranges3__45__cpo9iter_moveE[1];
.global .align 1 .b8 _ZN34_INTERNAL_0a0650e5_4_k_cu_7d4399b54cuda3std6ranges3__45__cpo5beginE[1];
.global .align 1 .b8 _ZN34_INTERNAL_0a0650e5_4_k_cu_7d4399b54cuda3std6ranges3__45__cpo3endE[1];
.global .align 1 .b8 _ZN34_INTERNAL_0a0650e5_4_k_cu_7d4399b54cuda3std6ranges3__45__cpo6cbeginE[1];
.global .align 1 .b8 _ZN34_INTERNAL_0a0650e5_4_k_cu_7d4399b54cuda3std6ranges3__45__cpo4cendE[1];
.global .align 1 .b8 _ZN34_INTERNAL_0a0650e5_4_k_cu_7d4399b54cuda3std6ranges3__45__cpo7advanceE[1];
.global .align 1 .b8 _ZN34_INTERNAL_0a0650e5_4_k_cu_7d4399b54cuda3std6ranges3__45__cpo9iter_swapE[1];
.global .align 1 .b8 _ZN34_INTERNAL_0a0650e5_4_k_cu_7d4399b54cuda3std6ranges3__45__cpo4nextE[1];
.global .align 1 .b8 _ZN34_INTERNAL_0a0650e5_4_k_cu_7d4399b54cuda3std6ranges3__45__cpo4prevE[1];
.global .align 1 .b8 _ZN34_INTERNAL_0a0650e5_4_k_cu_7d4399b54cuda3std6ranges3__45__cpo4dataE[1];
.global .align 1 .b8 _ZN34_INTERNAL_0a0650e5_4_k_cu_7d4399b54cuda3std6ranges3__45__cpo5cdataE[1];
.global .align 1 .b8 _ZN34_INTERNAL_0a0650e5_4_k_cu_7d4399b54cuda3std6ranges3__45__cpo4sizeE[1];
.global .align 1 .b8 _ZN34_INTERNAL_0a0650e5_4_k_cu_7d4399b54cuda3std6ranges3__45__cpo5ssizeE[1];
.global .align 1 .b8 _ZN34_INTERNAL_0a0650e5_4_k_cu_7d4399b54cuda3std6ranges3__45__cpo8distanceE[1];
.global .align 1 .b8 _ZN34_INTERNAL_0a0650e5_4_k_cu_7d4399b56thrust24THRUST_300001_SM_1000_NS8cuda_cub3parE[1];
.global .align 1 .b8 _ZN34_INTERNAL_0a0650e5_4_k_cu_7d4399b56thrust24THRUST_300001_SM_1000_NS8cuda_cub10par_nosyncE[1];
.global .align 1 .b8 _ZN34_INTERNAL_0a0650e5_4_k_cu_7d4399b56thrust24THRUST_300001_SM_1000_NS6system6detail10sequential3seqE[1];
.global .align 1 .b8 _ZN34_INTERNAL_0a0650e5_4_k_cu_7d4399b56thrust24THRUST_300001_SM_1000_NS12placeholders2_1E[1];
.global .align 1 .b8 _ZN34_INTERNAL_0a0650e5_4_k_cu_7d4399b56thrust24THRUST_300001_SM_1000_NS12placeholders2_2E[1];
.global .align 1 .b8 _ZN34_INTERNAL_0a0650e5_4_k_cu_7d4399b56thrust24THRUST_300001_SM_1000_NS12placeholders2_3E[1];
.global .align 1 .b8 _ZN34_INTERNAL_0a0650e5_4_k_cu_7d4399b56thrust24THRUST_300001_SM_1000_NS12placeholders2_4E[1];
.global .align 1 .b8 _ZN34_INTERNAL_0a0650e5_4_k_cu_7d4399b56thrust24THRUST_300001_SM_1000_NS12placeholders2_5E[1];
.global .align 1 .b8 _ZN34_INTERNAL_0a0650e5_4_k_cu_7d4399b56thrust24THRUST_300001_SM_1000_NS12placeholders2_6E[1];
.global .align 1 .b8 _ZN34_INTERNAL_0a0650e5_4_k_cu_7d4399b56thrust24THRUST_300001_SM_1000_NS12placeholders2_7E[1];
.global .align 1 .b8 _ZN34_INTERNAL_0a0650e5_4_k_cu_7d4399b56thrust24THRUST_300001_SM_1000_NS12placeholders2_8E[1];
.global .align 1 .b8 _ZN34_INTERNAL_0a0650e5_4_k_cu_7d4399b56thrust24THRUST_300001_SM_1000_NS12placeholders2_9E[1];
.global .align 1 .b8 _ZN34_INTERNAL_0a0650e5_4_k_cu_7d4399b56thrust24THRUST_300001_SM_1000_NS12placeholders3_10E[1];
.global .align 1 .b8 _ZN34_INTERNAL_0a0650e5_4_k_cu_7d4399b56thrust24THRUST_300001_SM_1000_NS3seqE[1];

.visible .entry _Z10reduce_minPfiS_(
	.param .u64 .ptr .align 1 _Z10reduce_minPfiS__param_0,
	.param .u32 _Z10reduce_minPfiS__param_1,
	.param .u64 .ptr .align 1 _Z10reduce_minPfiS__param_2
)
{
	.reg .pred 	%p<7>;
	.reg .b32 	%r<14>;
	.reg .b32 	%f<9>;
	.reg .b64 	%rd<9>;
	// demoted variable
	.shared .align 4 .b8 _ZZ10reduce_minPfiS_E2sf[128];
	ld.param.u64 	%rd1, [_Z10reduce_minPfiS__param_0];
	ld.param.u32 	%r8, [_Z10reduce_minPfiS__param_1];
	ld.param.u64 	%rd2, [_Z10reduce_minPfiS__param_2];
	mov.u32 	%r1, %tid.x;
	mov.u32 	%r2, %ctaid.x;
	mov.u32 	%r13, %ntid.x;
	mad.lo.s32 	%r4, %r2, %r13, %r1;
	setp.ge.s32 	%p1, %r4, %r8;
	mov.f32 	%f8, 0f4B189680;
	@%p1 bra 	$L__BB0_2;
	cvta.to.global.u64 	%rd3, %rd1;
	mul.wide.s32 	%rd4, %r4, 4;
	add.s64 	%rd5, %rd3, %rd4;
	ld.global.f32 	%f8, [%rd5];
$L__BB0_2:
	shl.b32 	%r9, %r1, 2;
	mov.u32 	%r10, _ZZ10reduce_minPfiS_E2sf;
	add.s32 	%r5, %r10, %r9;
	st.shared.f32 	[%r5], %f8;
	bar.sync 	0;
	setp.lt.u32 	%p2, %r13, 2;
	@%p2 bra 	$L__BB0_6;
$L__BB0_3:
	shr.u32 	%r7, %r13, 1;
	setp.ge.u32 	%p3, %r1, %r7;
	@%p3 bra 	$L__BB0_5;
	ld.shared.f32 	%f4, [%r5];
	shl.b32 	%r11, %r7, 2;
	add.s32 	%r12, %r5, %r11;
	ld.shared.f32 	%f5, [%r12];
	setp.gt.f32 	%p4, %f4, %f5;
	selp.f32 	%f6, %f5, %f4, %p4;
	st.shared.f32 	[%r5], %f6;
$L__BB0_5:
	bar.sync 	0;
	setp.gt.u32 	%p5, %r13, 3;
	mov.u32 	%r13, %r7;
	@%p5 bra 	$L__BB0_3;
$L__BB0_6:
	setp.ne.s32 	%p6, %r1, 0;
	@%p6 bra 	$L__BB0_8;
	ld.shared.f32 	%f7, [_ZZ10reduce_minPfiS_E2sf];
	cvta.to.global.u64 	%rd6, %rd2;
	mul.wide.u32 	%rd7, %r2, 4;
	add.s64 	%rd8, %rd6, %rd7;
	st.global.f32 	[%rd8], %f7;
$L__BB0_8:
	ret;

}
	// .globl	_Z7get_valPfiS_
.visible .entry _Z7get_valPfiS_(
	.param .u64 .ptr .align 1 _Z7get_valPfiS__param_0,
	.param .u32 _Z7get_valPfiS__param_1,
	.param .u64 .ptr .align 1 _Z7get_valPfiS__param_2
)
{
	.reg .pred 	%p<2>;
	.reg .b32 	%r<6>;
	.reg .b32 	%f<2>;
	.reg .b64 	%rd<7>;

	ld.param.u64 	%rd1, [_Z7get_valPfiS__param_0];
	ld.param.u32 	%r1, [_Z7get_valPfiS__param_1];
	ld.param.u64 	%rd2, [_Z7get_valPfiS__param_2];
	mov.u32 	%r2, %ctaid.x;
	mov.u32 	%r3, %ntid.x;
	mov.u32 	%r4, %tid.x;
	mad.lo.s32 	%r5, %r2, %r3, %r4;
	setp.ne.s32 	%p1, %r5, %r1;
	@%p1 bra 	$L__BB1_2;
	cvta.to.global.u64 	%rd3, %rd1;
	cvta.to.global.u64 	%rd4, %rd2;
	mul.wide.s32 	%rd5, %r1, 4;
	add.s64 	%rd6, %rd3, %rd5;
	ld.global.f32 	%f1, [%rd6];
	st.global.f32 	[%rd4], %f1;
$L__BB1_2:
	ret;

}
	// .globl	_Z7get_idxPfPiS_i
.visible .entry _Z7get_idxPfPiS_i(
	.param .u64 .ptr .align 1 _Z7get_idxPfPiS_i_param_0,
	.param .u64 .ptr .align 1 _Z7get_idxPfPiS_i_param_1,
	.param .u64 .ptr .align 1 _Z7get_idxPfPiS_i_param_2,
	.param .u32 _Z7get_idxPfPiS_i_param_3
)
{
	.reg .pred 	%p<4>;
	.reg .b32 	%r<8>;
	.reg .b32 	%f<5>;
	.reg .b64 	%rd<9>;
	.reg .b64 	%fd<2>;

	ld.param.u64 	%rd2, [_Z7get_idxPfPiS_i_param_0];
	ld.param.u64 	%rd4, [_Z7get_idxPfPiS_i_param_1];
	ld.param.u64 	%rd3, [_Z7get_idxPfPiS_i_param_2];
	ld.param.u32 	%r2, [_Z7get_idxPfPiS_i_param_3];
	cvta.to.global.u64 	%rd1, %rd4;
	mov.u32 	%r3, %ctaid.x;
	mov.u32 	%r4, %ntid.x;
	mov.u32 	%r5, %tid.x;
	mad.lo.s32 	%r1, %r3, %r4, %r5;
	setp.ne.s32 	%p1, %r1, 0;
	@%p1 bra 	$L__BB2_2;
	mov.b32 	%r6, -1;
	st.global.u32 	[%rd1], %r6;
$L__BB2_2:
	bar.sync 	0;
	setp.ge.s32 	%p2, %r1, %r2;
	@%p2 bra 	$L__BB2_5;
	cvta.to.global.u64 	%rd5, %rd2;
	mul.wide.s32 	%rd6, %r1, 4;
	add.s64 	%rd7, %rd5, %rd6;
	ld.global.f32 	%f1, [%rd7];
	cvta.to.global.u64 	%rd8, %rd3;
	ld.global.f32 	%f2, [%rd8];
	sub.f32 	%f3, %f1, %f2;
	abs.f32 	%f4, %f3;
	cvt.f64.f32 	%fd1, %f4;
	setp.gtu.f64 	%p3, %fd1, 0d3EE4F8B588E368F1;
	@%p3 bra 	$L__BB2_5;
	atom.relaxed.global.cas.b32 	%r7, [%rd1], -1, %r1;
$L__BB2_5:
	ret;

}
	// .globl	_Z9init_cInDPfS_ii
.visible .entry _Z9init_cInDPfS_ii(
	.param .u64 .ptr .align 1 _Z9init_cInDPfS_ii_param_0,
	.param .u64 .ptr .align 1 _Z9init_cInDPfS_ii_param_1,
	.param .u32 _Z9init_cInDPfS_ii_param_2,
	.param .u32 _Z9init_cInDPfS_ii_param_3
)
{
	.reg .pred 	%p<2>;
	.reg .b32 	%r<17>;
	.reg .b32 	%f<3>;
	.reg .b64 	%rd<9>;

	ld.param.u64 	%rd1, [_Z9init_cInDPfS_ii_param_0];
	ld.param.u64 	%rd2, [_Z9init_cInDPfS_ii_param_1];
	ld.param.u32 	%r2, [_Z9init_cInDPfS_ii_param_2];
	ld.param.u32 	%r3, [_Z9init_cInDPfS_ii_param_3];
	mov.u32 	%r4, %ctaid.y;
	mov.u32 	%r5, %ntid.y;
	mov.u32 	%r6, %tid.y;
	mad.lo.s32 	%r7, %r4, %r5, %r6;
	mov.u32 	%r8, %ctaid.x;
	mov.u32 	%r9, %ntid.x;
	mov.u32 	%r10, %tid.x;
	mov.u32 	%r11, %nctaid.x;
	mad.lo.s32 	%r12, %r7, %r11, %r8;
	mad.lo.s32 	%r1, %r12, %r9, %r10;
	setp.ge.s32 	%p1, %r1, %r3;
	@%p1 bra 	$L__BB3_2;
	cvta.to.global.u64 	%rd3, %rd1;
	cvta.to.global.u64 	%rd4, %rd2;
	div.s32 	%r13, %r1, %r3;
	mul.lo.s32 	%r14, %r13, %r3;
	sub.s32 	%r15, %r1, %r14;
	mul.wide.s32 	%rd5, %r1, 4;
	add.s64 	%rd6, %rd3, %rd5;
	ld.global.f32 	%f1, [%rd6];
	neg.f32 	%f2, %f1;
	mad.lo.s32 	%r16, %r15, %r2, %r13;
	mul.wide.s32 	%rd7, %r16, 4;
	add.s64 	%rd8, %rd4, %rd7;
	st.global.f32 	[%rd8], %f2;
$L__BB3_2:
	ret;

}
	// .globl	_Z9init_AInDPfS_ii
.visible .entry _Z9init_AInDPfS_ii(
	.param .u64 .ptr .align 1 _Z9init_AInDPfS_ii_param_0,
	.param .u64 .ptr .align 1 _Z9init_AInDPfS_ii_param_1,
	.param .u32 _Z9init_AInDPfS_ii_param_2,
	.param .u32 _Z9init_AInDPfS_ii_param_3
)
{
	.reg .pred 	%p<2>;
	.reg .b32 	%r<20>;
	.reg .b32 	%f<2>;
	.reg .b64 	%rd<12>;

	ld.param.u64 	%rd1, [_Z9init_AInDPfS_ii_param_0];
	ld.param.u64 	%rd2, [_Z9init_AInDPfS_ii_param_1];
	ld.param.u32 	%r2, [_Z9init_AInDPfS_ii_param_2];
	ld.param.u32 	%r3, [_Z9init_AInDPfS_ii_param_3];
	mov.u32 	%r4, %ctaid.y;
	mov.u32 	%r5, %ntid.y;
	mov.u32 	%r6, %tid.y;
	mad.lo.s32 	%r7, %r4, %r5, %r6;
	mov.u32 	%r8, %ctaid.x;
	mov.u32 	%r9, %ntid.x;
	mov.u32 	%r10, %tid.x;
	mov.u32 	%r11, %nctaid.x;
	mad.lo.s32 	%r12, %r7, %r11, %r8;
	mad.lo.s32 	%r1, %r12, %r9, %r10;
	mul.lo.s32 	%r13, %r3, %r2;
	setp.ge.s32 	%p1, %r1, %r13;
	@%p1 bra 	$L__BB4_2;
	cvta.to.global.u64 	%rd3, %rd1;
	cvta.to.global.u64 	%rd4, %rd2;
	div.s32 	%r14, %r1, %r3;
	mul.lo.s32 	%r15, %r14, %r3;
	sub.s32 	%r16, %r1, %r15;
	mul.lo.s32 	%r17, %r16, %r2;
	add.s32 	%r18, %r17, %r14;
	mul.wide.s32 	%rd5, %r18, 4;
	add.s64 	%rd6, %rd3, %rd5;
	ld.global.f32 	%f1, [%rd6];
	add.s32 	%r19, %r17, %r16;
	cvt.s64.s32 	%rd7, %r19;
	cvt.s64.s32 	%rd8, %r14;
	add.s64 	%rd9, %rd8, %rd7;
	shl.b64 	%rd10, %rd9, 2;
	add.s64 	%rd11, %rd4, %rd10;
	st.global.f32 	[%rd11+4], %f1;
$L__BB4_2:
	ret;

}
	// .globl	_Z6init_IPfi
.visible .entry _Z6init_IPfi(
	.param .u64 .ptr .align 1 _Z6init_IPfi_param_0,
	.param .u32 _Z6init_IPfi_param_1
)
{
	.reg .pred 	%p<3>;
	.reg .b32 	%r<17>;
	.reg .b32 	%f<2>;
	.reg .b64 	%rd<5>;

	ld.param.u64 	%rd1, [_Z6init_IPfi_param_0];
	ld.param.u32 	%r2, [_Z6init_IPfi_param_1];
	mov.u32 	%r3, %ctaid.y;
	mov.u32 	%r4, %ntid.y;
	mov.u32 	%r5, %tid.y;
	mad.lo.s32 	%r6, %r3, %r4, %r5;
	mov.u32 	%r7, %ctaid.x;
	mov.u32 	%r8, %ntid.x;
	mov.u32 	%r9, %tid.x;
	mov.u32 	%r10, %nctaid.x;
	mad.lo.s32 	%r11, %r6, %r10, %r7;
	mad.lo.s32 	%r1, %r11, %r8, %r9;
	mul.lo.s32 	%r12, %r2, %r2;
	setp.ge.s32 	%p1, %r1, %r12;
	@%p1 bra 	$L__BB5_2;
	cvta.to.global.u64 	%rd2, %rd1;
	div.s32 	%r13, %r1, %r2;
	mul.lo.s32 	%r14, %r13, %r2;
	sub.s32 	%r15, %r1, %r14;
	setp.eq.s32 	%p2, %r13, %r15;
	selp.f32 	%f1, 0f3F800000, 0f00000000, %p2;
	mad.lo.s32 	%r16, %r15, %r2, %r13;
	mul.wide.s32 	%rd3, %r16, 4;
	add.s64 	%rd4, %rd2, %rd3;
	st.global.f32 	[%rd4], %f1;
$L__BB5_2:
	ret;

}
	// .globl	_Z7init_biPiii
.visible .entry _Z7init_biPiii(
	.param .u64 .ptr .align 1 _Z7init_biPiii_param_0,
	.param .u32 _Z7init_biPiii_param_1,
	.param .u32 _Z7init_biPiii_param_2
)
{
	.reg .pred 	%p<2>;
	.reg .b32 	%r<15>;
	.reg .b64 	%rd<5>;

	ld.param.u64 	%rd1, [_Z7init_biPiii_param_0];
	ld.param.u32 	%r2, [_Z7init_biPiii_param_1];
	ld.param.u32 	%r3, [_Z7init_biPiii_param_2];
	mov.u32 	%r4, %ctaid.y;
	mov.u32 	%r5, %ntid.y;
	mov.u32 	%r6, %tid.y;
	mad.lo.s32 	%r7, %r4, %r5, %r6;
	mov.u32 	%r8, %ctaid.x;
	mov.u32 	%r9, %ntid.x;
	mov.u32 	%r10, %tid.x;
	mov.u32 	%r11, %nctaid.x;
	mad.lo.s32 	%r12, %r7, %r11, %r8;
	mad.lo.s32 	%r1, %r12, %r9, %r10;
	setp.ge.s32 	%p1, %r1, %r2;
	@%p1 bra 	$L__BB6_2;
	cvta.to.global.u64 	%rd2, %rd1;
	sub.s32 	%r13, %r3, %r2;
	add.s32 	%r14, %r13, %r1;
	mul.wide.s32 	%rd3, %r1, 4;
	add.s64 	%rd4, %rd2, %rd3;
	st.global.u32 	[%rd4], %r14;
$L__BB6_2:
	ret;

}
	// .globl	_Z13compute_thetaPfS_S_PiiS0_
.visible .entry _Z13compute_thetaPfS_S_PiiS0_(
	.param .u64 .ptr .align 1 _Z13compute_thetaPfS_S_PiiS0__param_0,
	.param .u64 .ptr .align 1 _Z13compute_thetaPfS_S_PiiS0__param_1,
	.param .u64 .ptr .align 1 _Z13compute_thetaPfS_S_PiiS0__param_2,
	.param .u64 .ptr .align 1 _Z13compute_thetaPfS_S_PiiS0__param_3,
	.param .u32 _Z13compute_thetaPfS_S_PiiS0__param_4,
	.param .u64 .ptr .align 1 _Z13compute_thetaPfS_S_PiiS0__param_5
)
{
	.reg .pred 	%p<4>;
	.reg .b32 	%r<15>;
	.reg .b32 	%f<8>;
	.reg .b64 	%rd<16>;

	ld.param.u64 	%rd1, [_Z13compute_thetaPfS_S_PiiS0__param_0];
	ld.param.u64 	%rd2, [_Z13compute_thetaPfS_S_PiiS0__param_1];
	ld.param.u64 	%rd3, [_Z13compute_thetaPfS_S_PiiS0__param_2];
	ld.param.u64 	%rd4, [_Z13compute_thetaPfS_S_PiiS0__param_3];
	ld.param.u32 	%r2, [_Z13compute_thetaPfS_S_PiiS0__param_4];
	ld.param.u64 	%rd5, [_Z13compute_thetaPfS_S_PiiS0__param_5];
	mov.u32 	%r3, %ctaid.y;
	mov.u32 	%r4, %ntid.y;
	mov.u32 	%r5, %tid.y;
	mad.lo.s32 	%r6, %r3, %r4, %r5;
	mov.u32 	%r7, %ctaid.x;
	mov.u32 	%r8, %ntid.x;
	mov.u32 	%r9, %tid.x;
	mov.u32 	%r10, %nctaid.x;
	mad.lo.s32 	%r11, %r6, %r10, %r7;
	mad.lo.s32 	%r1, %r11, %r8, %r9;
	setp.ge.s32 	%p1, %r1, %r2;
	@%p1 bra 	$L__BB7_2;
	cvta.to.global.u64 	%rd6, %rd2;
	cvta.to.global.u64 	%rd7, %rd4;
	cvta.to.global.u64 	%rd8, %rd1;
	cvta.to.global.u64 	%rd9, %rd3;
	cvta.to.global.u64 	%rd10, %rd5;
	mul.wide.s32 	%rd11, %r1, 4;
	add.s64 	%rd12, %rd6, %rd11;
	ld.global.f32 	%f1, [%rd12];
	setp.leu.f32 	%p2, %f1, 0f00000000;
	setp.gt.f32 	%p3, %f1, 0f00000000;
	selp.u32 	%r12, 1, 0, %p3;
	add.s64 	%rd13, %rd7, %rd11;
	st.global.u32 	[%rd13], %r12;
	add.s64 	%rd14, %rd8, %rd11;
	ld.global.f32 	%f2, [%rd14];
	ld.global.f32 	%f3, [%rd12];
	div.rn.f32 	%f4, %f2, %f3;
	selp.f32 	%f5, 0f3F800000, 0f00000000, %p3;
	selp.f32 	%f6, 0f00000000, 0f4B189680, %p3;
	fma.rn.f32 	%f7, %f4, %f5, %f6;
	add.s64 	%rd15, %rd9, %rd11;
	st.global.f32 	[%rd15], %f7;
	selp.u32 	%r13, 1, 0, %p2;
	atom.global.add.u32 	%r14, [%rd10], %r13;
$L__BB7_2:
	ret;

}
	// .globl	_Z13compute_new_EPfS_iif
.visible .entry _Z13compute_new_EPfS_iif(
	.param .u64 .ptr .align 1 _Z13compute_new_EPfS_iif_param_0,
	.param .u64 .ptr .align 1 _Z13compute_new_EPfS_iif_param_1,
	.param .u32 _Z13compute_new_EPfS_iif_param_2,
	.param .u32 _Z13compute_new_EPfS_iif_param_3,
	.param .f32 _Z13compute_new_EPfS_iif_param_4
)
{
	.reg .pred 	%p<3>;
	.reg .b32 	%r<14>;
	.reg .b32 	%f<9>;
	.reg .b64 	%rd<11>;

	ld.param.u64 	%rd3, [_Z13compute_new_EPfS_iif_param_0];
	ld.param.u64 	%rd4, [_Z13compute_new_EPfS_iif_param_1];
	ld.param.u32 	%r2, [_Z13compute_new_EPfS_iif_param_2];
	ld.param.u32 	%r3, [_Z13compute_new_EPfS_iif_param_3];
	ld.param.f32 	%f4, [_Z13compute_new_EPfS_iif_param_4];
	cvta.to.global.u64 	%rd1, %rd4;
	mov.u32 	%r4, %ctaid.y;
	mov.u32 	%r5, %ntid.y;
	mov.u32 	%r6, %tid.y;
	mad.lo.s32 	%r7, %r4, %r5, %r6;
	mov.u32 	%r8, %ctaid.x;
	mov.u32 	%r9, %ntid.x;
	mov.u32 	%r10, %tid.x;
	mov.u32 	%r11, %nctaid.x;
	mad.lo.s32 	%r12, %r7, %r11, %r8;
	mad.lo.s32 	%r1, %r12, %r9, %r10;
	setp.ge.s32 	%p1, %r1, %r2;
	@%p1 bra 	$L__BB8_4;
	mul.wide.s32 	%rd5, %r1, 4;
	add.s64 	%rd2, %rd1, %rd5;
	ld.global.f32 	%f5, [%rd2];
	neg.f32 	%f6, %f5;
	div.rn.f32 	%f8, %f6, %f4;
	st.global.f32 	[%rd2], %f8;
	setp.ne.s32 	%p2, %r1, %r3;
	@%p2 bra 	$L__BB8_3;
	rcp.rn.f32 	%f7, %f4;
	mul.wide.s32 	%rd6, %r3, 4;
	add.s64 	%rd7, %rd1, %rd6;
	st.global.f32 	[%rd7], %f7;
	ld.global.f32 	%f8, [%rd2];
$L__BB8_3:
	mad.lo.s32 	%r13, %r3, %r2, %r1;
	cvta.to.global.u64 	%rd8, %rd3;
	mul.wide.s32 	%rd9, %r13, 4;
	add.s64 	%rd10, %rd8, %rd9;
	st.global.f32 	[%rd10], %f8;
$L__BB8_4:
	ret;

}
	// .globl	_Z12update_bi_cbPiPfS0_ii
.visible .entry _Z12update_bi_cbPiPfS0_ii(
	.param .u64 .ptr .align 1 _Z12update_bi_cbPiPfS0_ii_param_0,
	.param .u64 .ptr .align 1 _Z12update_bi_cbPiPfS0_ii_param_1,
	.param .u64 .ptr .align 1 _Z12update_bi_cbPiPfS0_ii_param_2,
	.param .u32 _Z12update_bi_cbPiPfS0_ii_param_3,
	.param .u32 _Z12update_bi_cbPiPfS0_ii_param_4
)
{
	.reg .pred 	%p<2>;
	.reg .b32 	%r<7>;
	.reg .b32 	%f<2>;
	.reg .b64 	%rd<12>;

	ld.param.u64 	%rd1, [_Z12update_bi_cbPiPfS0_ii_param_0];
	ld.param.u64 	%rd2, [_Z12update_bi_cbPiPfS0_ii_param_1];
	ld.param.u64 	%rd3, [_Z12update_bi_cbPiPfS0_ii_param_2];
	ld.param.u32 	%r1, [_Z12update_bi_cbPiPfS0_ii_param_3];
	ld.param.u32 	%r2, [_Z12update_bi_cbPiPfS0_ii_param_4];
	mov.u32 	%r3, %ctaid.x;
	mov.u32 	%r4, %ntid.x;
	mov.u32 	%r5, %tid.x;
	mad.lo.s32 	%r6, %r3, %r4, %r5;
	setp.ne.s32 	%p1, %r6, %r1;
	@%p1 bra 	$L__BB9_2;
	cvta.to.global.u64 	%rd4, %rd1;
	cvta.to.global.u64 	%rd5, %rd3;
	cvta.to.global.u64 	%rd6, %rd2;
	mul.wide.s32 	%rd7, %r1, 4;
	add.s64 	%rd8, %rd4, %rd7;
	st.global.u32 	[%rd8], %r2;
	mul.wide.s32 	%rd9, %r2, 4;
	add.s64 	%rd10, %rd5, %rd9;
	ld.global.f32 	%f1, [%rd10];
	add.s64 	%rd11, %rd6, %rd7;
	st.global.f32 	[%rd11], %f1;
$L__BB9_2:
	ret;

}
	// .globl	_ZN3cub18CUB_300001_SM_10006detail11EmptyKernelIvEEvv
.visible .entry _ZN3cub18CUB_300001_SM_10006detail11EmptyKernelIvEEvv()
{


	ret;

}
	// .globl	_ZN3cub18CUB_300001_SM_10006detail8for_each13static_kernelINS2_12policy_hub_t12policy_500_tElN6thrust24THRUST_300001_SM_1000_NS8cuda_cub6__fill7functorINS7_10device_ptrIfEEfEEEEvT0_T1_
.visible .entry _ZN3cub18CUB_300001_SM_10006detail8for_each13static_kernelINS2_12policy_hub_t12policy_500_tElN6thrust24THRUST_300001_SM_1000_NS8cuda_cub6__fill7functorINS7_10device_ptrIfEEfEEEEvT0_T1_(
	.param .u64 _ZN3cub18CUB_300001_SM_10006detail8for_each13static_kernelINS2_12policy_hub_t12policy_500_tElN6thrust24THRUST_300001_SM_1000_NS8cuda_cub6__fill7functorINS7_10device_ptrIfEEfEEEEvT0_T1__param_0,
	.param .align 8 .b8 _ZN3cub18CUB_300001_SM_10006detail8for_each13static_kernelINS2_12policy_hub_t12policy_500_tElN6thrust24THRUST_300001_SM_1000_NS8cuda_cub6__fill7functorINS7_10device_ptrIfEEfEEEEvT0_T1__param_1[16]
)
.maxntid 256
{
	.reg .pred 	%p<4>;
	.reg .b16 	%rs<5>;
	.reg .b32 	%r<10>;
	.reg .b32 	%f<3>;
	.reg .b64 	%rd<17>;

	ld.param.f32 	%f2, [_ZN3cub18CUB_300001_SM_10006detail8for_each13static_kernelINS2_12policy_hub_t12policy_500_tElN6thrust24THRUST_300001_SM_1000_NS8cuda_cub6__fill7functorINS7_10device_ptrIfEEfEEEEvT0_T1__param_1+8];
	ld.param.u64 	%rd5, [_ZN3cub18CUB_300001_SM_10006detail8for_each13static_kernelINS2_12policy_hub_t12policy_500_tElN6thrust24THRUST_300001_SM_1000_NS8cuda_cub6__fill7functorINS7_10device_ptrIfEEfEEEEvT0_T1__param_1];
	ld.param.u64 	%rd6, [_ZN3cub18CUB_300001_SM_10006detail8for_each13static_kernelINS2_12policy_hub_t12policy_500_tElN6thrust24THRUST_300001_SM_1000_NS8cuda_cub6__fill7functorINS7_10device_ptrIfEEfEEEEvT0_T1__param_0];
	mov.u32 	%r7, %ctaid.x;
	mul.wide.u32 	%rd1, %r7, 512;
	sub.s64 	%rd2, %rd6, %rd1;
	setp.lt.s64 	%p1, %rd2, 512;
	@%p1 bra 	$L__BB11_2;
	mov.u32 	%r9, %tid.x;
	cvta.to.global.u64 	%rd12, %rd5;
	cvt.u64.u32 	%rd13, %r9;
	add.s64 	%rd14, %rd1, %rd13;
	shl.b64 	%rd15, %rd14, 2;
	add.s64 	%rd16, %rd12, %rd15;
	st.global.f32 	[%rd16], %f2;
	st.global.f32 	[%rd16+1024], %f2;
	bra.uni 	$L__BB11_6;
$L__BB11_2:
	cvta.to.global.u64 	%rd7, %rd5;
	mov.u32 	%r1, %tid.x;
	cvt.s64.s32 	%rd3, %rd2;
	cvt.u64.u32 	%rd8, %r1;
	setp.le.s64 	%p2, %rd3, %rd8;
	add.s64 	%rd9, %rd1, %rd8;
	shl.b64 	%rd10, %rd9, 2;
	add.s64 	%rd4, %rd7, %rd10;
	@%p2 bra 	$L__BB11_4;
	st.global.f32 	[%rd4], %f2;
$L__BB11_4:
	add.s32 	%r8, %r1, 256;
	cvt.u64.u32 	%rd11, %r8;
	setp.le.s64 	%p3, %rd3, %rd11;
	@%p3 bra 	$L__BB11_6;
	st.global.f32 	[%rd4+1024], %f2;
$L__BB11_6:
	ret;

}


// ===== COMPILED SASS (sm_100) =====

	.target	sm_100

	.elftype	@"ET_EXEC"


//--------------------- .note.nv.tkinfo           --------------------------
	.section	.note.nv.tkinfo,"",@"SHT_NOTE"
	.sectionflags	@"SHF_NOTE_NV_TKINFO"
	.tkinfo
        /*0018*/ 	.word	0x00000002
        /*0030*/ 	.string	""
        /*0030*/ 	.string	"ptxas"
        /*0030*/ 	.string	"Cuda compilation tools, release 13.0, V13.0.88"
        /*0030*/ 	.string	"Build cuda_13.0.r13.0/compiler.36424714_0"
        /*0030*/ 	.string	"-arch sm_100 -m 64 "



//--------------------- .note.nv.cuinfo           --------------------------
	.section	.note.nv.cuinfo,"",@"SHT_NOTE"
	.sectionflags	@"SHF_NOTE_NV_CUINFO"
        /*0018*/ 	.short	0x0002
        /*001a*/ 	.short	0x0064
        /*001c*/ 	.short	0x0082
	.zero		2


//--------------------- .nv.info                  --------------------------
	.section	.nv.info,"",@"SHT_CUDA_INFO"
	.align	4


	//----- nvinfo : EIATTR_REGCOUNT
	.align		4
        /*0000*/ 	.byte	0x04, 0x2f
        /*0002*/ 	.short	(.L_44 - .L_43)
	.align		4
.L_43:
        /*0004*/ 	.word	index@(_Z10reduce_minPfiS_)
        /*0008*/ 	.word	0x0000000a


	//----- nvinfo : EIATTR_FRAME_SIZE
	.align		4
.L_44:
        /*000c*/ 	.byte	0x04, 0x11
        /*000e*/ 	.short	(.L_46 - .L_45)
	.align		4
.L_45:
        /*0010*/ 	.word	index@(_Z10reduce_minPfiS_)
        /*0014*/ 	.word	0x00000000


	//----- nvinfo : EIATTR_REGCOUNT
	.align		4
.L_46:
        /*0018*/ 	.byte	0x04, 0x2f
        /*001a*/ 	.short	(.L_48 - .L_47)
	.align		4
.L_47:
        /*001c*/ 	.word	index@(_Z7get_valPfiS_)
        /*0020*/ 	.word	0x00000008


	//----- nvinfo : EIATTR_FRAME_SIZE
	.align		4
.L_48:
        /*0024*/ 	.byte	0x04, 0x11
        /*0026*/ 	.short	(.L_50 - .L_49)
	.align		4
.L_49:
        /*0028*/ 	.word	index@(_Z7get_valPfiS_)
        /*002c*/ 	.word	0x00000000


	//----- nvinfo : EIATTR_REGCOUNT
	.align		4
.L_50:
        /*0030*/ 	.byte	0x04, 0x2f
        /*0032*/ 	.short	(.L_52 - .L_51)
	.align		4
.L_51:
        /*0034*/ 	.word	index@(_Z7get_idxPfPiS_i)
        /*0038*/ 	.word	0x0000000c


	//----- nvinfo : EIATTR_FRAME_SIZE
	.align		4
.L_52:
        /*003c*/ 	.byte	0x04, 0x11
        /*003e*/ 	.short	(.L_54 - .L_53)
	.align		4
.L_53:
        /*0040*/ 	.word	index@(_Z7get_idxPfPiS_i)
        /*0044*/ 	.word	0x00000000


	//----- nvinfo : EIATTR_REGCOUNT
	.align		4
.L_54:
        /*0048*/ 	.byte	0x04, 0x2f
        /*004a*/ 	.short	(.L_56 - .L_55)
	.align		4
.L_55:
        /*004c*/ 	.word	index@(_Z9init_cInDPfS_ii)
        /*0050*/ 	.word	0x0000000e


	//----- nvinfo : EIATTR_FRAME_SIZE
	.align		4
.L_56:
        /*0054*/ 	.byte	0x04, 0x11
        /*0056*/ 	.short	(.L_58 - .L_57)
	.align		4
.L_57:
        /*0058*/ 	.word	index@(_Z9init_cInDPfS_ii)
        /*005c*/ 	.word	0x00000000


	//----- nvinfo : EIATTR_REGCOUNT
	.align		4
.L_58:
        /*0060*/ 	.byte	0x04, 0x2f
        /*0062*/ 	.short	(.L_60 - .L_59)
	.align		4
.L_59:
        /*0064*/ 	.word	index@(_Z9init_AInDPfS_ii)
        /*0068*/ 	.word	0x0000000c


	//----- nvinfo : EIATTR_FRAME_SIZE
	.align		4
.L_60:
        /*006c*/ 	.byte	0x04, 0x11
        /*006e*/ 	.short	(.L_62 - .L_61)
	.align		4
.L_61:
        /*0070*/ 	.word	index@(_Z9init_AInDPfS_ii)
        /*0074*/ 	.word	0x00000000


	//----- nvinfo : EIATTR_REGCOUNT
	.align		4
.L_62:
        /*0078*/ 	.byte	0x04, 0x2f
        /*007a*/ 	.short	(.L_64 - .L_63)
	.align		4
.L_63:
        /*007c*/ 	.word	index@(_Z6init_IPfi)
        /*0080*/ 	.word	0x0000000c


	//----- nvinfo : EIATTR_FRAME_SIZE
	.align		4
.L_64:
        /*0084*/ 	.byte	0x04, 0x11
        /*0086*/ 	.short	(.L_66 - .L_65)
	.align		4
.L_65:
        /*0088*/ 	.word	index@(_Z6init_IPfi)
        /*008c*/ 	.word	0x00000000


	//----- nvinfo : EIATTR_REGCOUNT
	.align		4
.L_66:
        /*0090*/ 	.byte	0x04, 0x2f
        /*0092*/ 	.short	(.L_68 - .L_67)
	.align		4
.L_67:
        /*0094*/ 	.word	index@(_Z7init_biPiii)
        /*0098*/ 	.word	0x0000000a


	//----- nvinfo : EIATTR_FRAME_SIZE
	.align		4
.L_68:
        /*009c*/ 	.byte	0x04, 0x11
        /*009e*/ 	.short	(.L_70 - .L_69)
	.align		4
.L_69:
        /*00a0*/ 	.word	index@(_Z7init_biPiii)
        /*00a4*/ 	.word	0x00000000


	//----- nvinfo : EIATTR_REGCOUNT
	.align		4
.L_70:
        /*00a8*/ 	.byte	0x04, 0x2f
        /*00aa*/ 	.short	(.L_72 - .L_71)
	.align		4
.L_71:
        /*00ac*/ 	.word	index@(_Z13compute_thetaPfS_S_PiiS0_)
        /*00b0*/ 	.word	0x00000011


	//----- nvinfo : EIATTR_FRAME_SIZE
	.align		4
.L_72:
        /*00b4*/ 	.byte	0x04, 0x11
        /*00b6*/ 	.short	(.L_74 - .L_73)
	.align		4
.L_73:
        /*00b8*/ 	.word	index@($__internal_2_$__cuda_sm3x_div_rn_noftz_f32_slowpath)
        /*00bc*/ 	.word	0x00000000


	//----- nvinfo : EIATTR_FRAME_SIZE
	.align		4
.L_74:
        /*00c0*/ 	.byte	0x04, 0x11
        /*00c2*/ 	.short	(.L_76 - .L_75)
	.align		4
.L_75:
        /*00c4*/ 	.word	index@(_Z13compute_thetaPfS_S_PiiS0_)
        /*00c8*/ 	.word	0x00000000


	//----- nvinfo : EIATTR_REGCOUNT
	.align		4
.L_76:
        /*00cc*/ 	.byte	0x04, 0x2f
        /*00ce*/ 	.short	(.L_78 - .L_77)
	.align		4
.L_77:
        /*00d0*/ 	.word	index@(_Z13compute_new_EPfS_iif)
        /*00d4*/ 	.word	0x00000013


	//----- nvinfo : EIATTR_FRAME_SIZE
	.align		4
.L_78:
        /*00d8*/ 	.byte	0x04, 0x11
        /*00da*/ 	.short	(.L_80 - .L_79)
	.align		4
.L_79:
        /*00dc*/ 	.word	index@($__internal_1_$__cuda_sm3x_div_rn_noftz_f32_slowpath)
        /*00e0*/ 	.word	0x00000000


	//----- nvinfo : EIATTR_FRAME_SIZE
	.align		4
.L_80:
        /*00e4*/ 	.byte	0x04, 0x11
        /*00e6*/ 	.short	(.L_82 - .L_81)
	.align		4
.L_81:
        /*00e8*/ 	.word	index@($__internal_0_$__cuda_sm20_rcp_rn_f32_slowpath)
        /*00ec*/ 	.word	0x00000000


	//----- nvinfo : EIATTR_FRAME_SIZE
	.align		4
.L_82:
        /*00f0*/ 	.byte	0x04, 0x11
        /*00f2*/ 	.short	(.L_84 - .L_83)
	.align		4
.L_83:
        /*00f4*/ 	.word	index@(_Z13compute_new_EPfS_iif)
        /*00f8*/ 	.word	0x00000000


	//----- nvinfo : EIATTR_REGCOUNT
	.align		4
.L_84:
        /*00fc*/ 	.byte	0x04, 0x2f
        /*00fe*/ 	.short	(.L_86 - .L_85)
	.align		4
.L_85:
        /*0100*/ 	.word	index@(_Z12update_bi_cbPiPfS0_ii)
        /*0104*/ 	.word	0x0000000e


	//----- nvinfo : EIATTR_FRAME_SIZE
	.align		4
.L_86:
        /*0108*/ 	.byte	0x04, 0x11
        /*010a*/ 	.short	(.L_88 - .L_87)
	.align		4
.L_87:
        /*010c*/ 	.word	index@(_Z12update_bi_cbPiPfS0_ii)
        /*0110*/ 	.word	0x00000000


	//----- nvinfo : EIATTR_REGCOUNT
	.align		4
.L_88:
        /*0114*/ 	.byte	0x04, 0x2f
        /*0116*/ 	.short	(.L_90 - .L_89)
	.align		4
.L_89:
        /*0118*/ 	.word	index@(_ZN3cub18CUB_300001_SM_10006detail11EmptyKernelIvEEvv)
        /*011c*/ 	.word	0x00000004


	//----- nvinfo : EIATTR_FRAME_SIZE
	.align		4
.L_90:
        /*0120*/ 	.byte	0x04, 0x11
        /*0122*/ 	.short	(.L_92 - .L_91)
	.align		4
.L_91:
        /*0124*/ 	.word	index@(_ZN3cub18CUB_300001_SM_10006detail11EmptyKernelIvEEvv)
        /*0128*/ 	.word	0x00000000


	//----- nvinfo : EIATTR_REGCOUNT
	.align		4
.L_92:
        /*012c*/ 	.byte	0x04, 0x2f
        /*012e*/ 	.short	(.L_94 - .L_93)
	.align		4
.L_93:
        /*0130*/ 	.word	index@(_ZN3cub18CUB_300001_SM_10006detail8for_each13static_kernelINS2_12policy_hub_t12policy_500_tElN6thrust24THRUST_300001_SM_1000_NS8cuda_cub6__fill7functorINS7_10device_ptrIfEEfEEEEvT0_T1_)
        /*0134*/ 	.word	0x00000008


	//----- nvinfo : EIATTR_FRAME_SIZE
	.align		4
.L_94:
        /*0138*/ 	.byte	0x04, 0x11
        /*013a*/ 	.short	(.L_96 - .L_95)
	.align		4
.L_95:
        /*013c*/ 	.word	index@(_ZN3cub18CUB_300001_SM_10006detail8for_each13static_kernelINS2_12policy_hub_t12policy_500_tElN6thrust24THRUST_300001_SM_1000_NS8cuda_cub6__fill7functorINS7_10device_ptrIfEEfEEEEvT0_T1_)
        /*0140*/ 	.word	0x00000000


	//----- nvinfo : EIATTR_MIN_STACK_SIZE
	.align		4
.L_96:
        /*0144*/ 	.byte	0x04, 0x12
        /*0146*/ 	.short	(.L_98 - .L_97)
	.align		4
.L_97:
        /*0148*/ 	.word	index@(_ZN3cub18CUB_300001_SM_10006detail8for_each13static_kernelINS2_12policy_hub_t12policy_500_tElN6thrust24THRUST_300001_SM_1000_NS8cuda_cub6__fill7functorINS7_10device_ptrIfEEfEEEEvT0_T1_)
        /*014c*/ 	.word	0x00000000


	//----- nvinfo : EIATTR_MIN_STACK_SIZE
	.align		4
.L_98:
        /*0150*/ 	.byte	0x04, 0x12
        /*0152*/ 	.short	(.L_100 - .L_99)
	.align		4
.L_99:
        /*0154*/ 	.word	index@(_ZN3cub18CUB_300001_SM_10006detail11EmptyKernelIvEEvv)
        /*0158*/ 	.word	0x00000000


	//----- nvinfo : EIATTR_MIN_STACK_SIZE
	.align		4
.L_100:
        /*015c*/ 	.byte	0x04, 0x12
        /*015e*/ 	.short	(.L_102 - .L_101)
	.align		4
.L_101:
        /*0160*/ 	.word	index@(_Z12update_bi_cbPiPfS0_ii)
        /*0164*/ 	.word	0x00000000


	//----- nvinfo : EIATTR_MIN_STACK_SIZE
	.align		4
.L_102:
        /*0168*/ 	.byte	0x04, 0x12
        /*016a*/ 	.short	(.L_104 - .L_103)
	.align		4
.L_103:
        /*016c*/ 	.word	index@(_Z13compute_new_EPfS_iif)
        /*0170*/ 	.word	0x00000000


	//----- nvinfo : EIATTR_MIN_STACK_SIZE
	.align		4
.L_104:
        /*0174*/ 	.byte	0x04, 0x12
        /*0176*/ 	.short	(.L_106 - .L_105)
	.align		4
.L_105:
        /*0178*/ 	.word	index@(_Z13compute_thetaPfS_S_PiiS0_)
        /*017c*/ 	.word	0x00000000


	//----- nvinfo : EIATTR_MIN_STACK_SIZE
	.align		4
.L_106:
        /*0180*/ 	.byte	0x04, 0x12
        /*0182*/ 	.short	(.L_108 - .L_107)
	.align		4
.L_107:
        /*0184*/ 	.word	index@(_Z7init_biPiii)
        /*0188*/ 	.word	0x00000000


	//----- nvinfo : EIATTR_MIN_STACK_SIZE
	.align		4
.L_108:
        /*018c*/ 	.byte	0x04, 0x12
        /*018e*/ 	.short	(.L_110 - .L_109)
	.align		4
.L_109:
        /*0190*/ 	.word	index@(_Z6init_IPfi)
        /*0194*/ 	.word	0x00000000


	//----- nvinfo : EIATTR_MIN_STACK_SIZE
	.align		4
.L_110:
        /*0198*/ 	.byte	0x04, 0x12
        /*019a*/ 	.short	(.L_112 - .L_111)
	.align		4
.L_111:
        /*019c*/ 	.word	index@(_Z9init_AInDPfS_ii)
        /*01a0*/ 	.word	0x00000000


	//----- nvinfo : EIATTR_MIN_STACK_SIZE
	.align		4
.L_112:
        /*01a4*/ 	.byte	0x04, 0x12
        /*01a6*/ 	.short	(.L_114 - .L_113)
	.align		4
.L_113:
        /*01a8*/ 	.word	index@(_Z9init_cInDPfS_ii)
        /*01ac*/ 	.word	0x00000000


	//----- nvinfo : EIATTR_MIN_STACK_SIZE
	.align		4
.L_114:
        /*01b0*/ 	.byte	0x04, 0x12
        /*01b2*/ 	.short	(.L_116 - .L_115)
	.align		4
.L_115:
        /*01b4*/ 	.word	index@(_Z7get_idxPfPiS_i)
        /*01b8*/ 	.word	0x00000000


	//----- nvinfo : EIATTR_MIN_STACK_SIZE
	.align		4
.L_116:
        /*01bc*/ 	.byte	0x04, 0x12
        /*01be*/ 	.short	(.L_118 - .L_117)
	.align		4
.L_117:
        /*01c0*/ 	.word	index@(_Z7get_valPfiS_)
        /*01c4*/ 	.word	0x00000000


	//----- nvinfo : EIATTR_MIN_STACK_SIZE
	.align		4
.L_118:
        /*01c8*/ 	.byte	0x04, 0x12
        /*01ca*/ 	.short	(.L_120 - .L_119)
	.align		4
.L_119:
        /*01cc*/ 	.word	index@(_Z10reduce_minPfiS_)
        /*01d0*/ 	.word	0x00000000
.L_120:


//--------------------- .nv.compat                --------------------------
	.section	.nv.compat,"",@"SHT_CUDA_COMPAT_INFO"
	.align	4
        /*0000*/ 	.byte	0x02, 0x09, 0x00, 0x00, 0x02, 0x02, 0x01, 0x00, 0x02, 0x05, 0x05, 0x00, 0x03, 0x07, 0x01, 0x01
        /*0010*/ 	.byte	0x02, 0x03, 0x00, 0x00, 0x02, 0x06, 0x01, 0x00, 0x04, 0x0b, 0x08, 0x00, 0x01, 0x00, 0x00, 0x00
        /*0020*/ 	.byte	0x00, 0x00, 0x00, 0x00


//--------------------- .nv.info._ZN3cub18CUB_300001_SM_10006detail8for_each13static_kernelINS2_12policy_hub_t12policy_500_tElN6thrust24THRUST_300001_SM_1000_NS8cuda_cub6__fill7functorINS7_10device_ptrIfEEfEEEEvT0_T1_ --------------------------
	.section	.nv.info._ZN3cub18CUB_300001_SM_10006detail8for_each13static_kernelINS2_12policy_hub_t12policy_500_tElN6thrust24THRUST_300001_SM_1000_NS8cuda_cub6__fill7functorINS7_10device_ptrIfEEfEEEEvT0_T1_,"",@"SHT_CUDA_INFO"
	.sectionflags	@""
	.align	4


	//----- nvinfo : EIATTR_CUDA_API_VERSION
	.align		4
        /*0000*/ 	.byte	0x04, 0x37
        /*0002*/ 	.short	(.L_122 - .L_121)
.L_121:
        /*0004*/ 	.word	0x00000082


	//----- nvinfo : EIATTR_KPARAM_INFO
	.align		4
.L_122:
        /*0008*/ 	.byte	0x04, 0x17
        /*000a*/ 	.short	(.L_124 - .L_123)
.L_123:
        /*000c*/ 	.word	0x00000000
        /*0010*/ 	.short	0x0001
        /*0012*/ 	.short	0x0008
        /*0014*/ 	.byte	0x00, 0xf0, 0x41, 0x00


	//----- nvinfo : EIATTR_KPARAM_INFO
	.align		4
.L_124:
        /*0018*/ 	.byte	0x04, 0x17
        /*001a*/ 	.short	(.L_126 - .L_125)
.L_125:
        /*001c*/ 	.word	0x00000000
        /*0020*/ 	.short	0x0000
        /*0022*/ 	.short	0x0000
        /*0024*/ 	.byte	0x00, 0xf0, 0x21, 0x00


	//----- nvinfo : EIATTR_SPARSE_MMA_MASK
	.align		4
.L_126:
        /*0028*/ 	.byte	0x03, 0x50
        /*002a*/ 	.short	0x0000


	//----- nvinfo : EIATTR_MAXREG_COUNT
	.align		4
        /*002c*/ 	.byte	0x03, 0x1b
        /*002e*/ 	.short	0x00ff


	//----- nvinfo : EIATTR_MERCURY_ISA_VERSION
	.align		4
        /*0030*/ 	.byte	0x03, 0x5f
        /*0032*/ 	.short	0x0101


	//----- nvinfo : EIATTR_VRC_CTA_INIT_COUNT
	.align		4
        /*0034*/ 	.byte	0x02, 0x4a
	.zero		1
	.zero		1


	//----- nvinfo : EIATTR_EXIT_INSTR_OFFSETS
	.align		4
        /*0038*/ 	.byte	0x04, 0x1c
        /*003a*/ 	.short	(.L_128 - .L_127)


	//   ....[0]....
.L_127:
        /*003c*/ 	.word	0x00000130


	//   ....[1]....
        /*0040*/ 	.word	0x00000240


	//   ....[2]....
        /*0044*/ 	.word	0x00000270


	//----- nvinfo : EIATTR_MAX_THREADS
	.align		4
.L_128:
        /*0048*/ 	.byte	0x04, 0x05
        /*004a*/ 	.short	(.L_130 - .L_129)
.L_129:
        /*004c*/ 	.word	0x00000100
        /*0050*/ 	.word	0x00000001
        /*0054*/ 	.word	0x00000001


	//----- nvinfo : EIATTR_CBANK_PARAM_SIZE
	.align		4
.L_130:
        /*0058*/ 	.byte	0x03, 0x19
        /*005a*/ 	.short	0x0018


	//----- nvinfo : EIATTR_PARAM_CBANK
	.align		4
        /*005c*/ 	.byte	0x04, 0x0a
        /*005e*/ 	.short	(.L_132 - .L_131)
	.align		4
.L_131:
        /*0060*/ 	.word	index@(.nv.constant0._ZN3cub18CUB_300001_SM_10006detail8for_each13static_kernelINS2_12policy_hub_t12policy_500_tElN6thrust24THRUST_300001_SM_1000_NS8cuda_cub6__fill7functorINS7_10device_ptrIfEEfEEEEvT0_T1_)
        /*0064*/ 	.short	0x0380
        /*0066*/ 	.short	0x0018


	//----- nvinfo : EIATTR_SW_WAR
	.align		4
.L_132:
        /*0068*/ 	.byte	0x04, 0x36
        /*006a*/ 	.short	(.L_134 - .L_133)
.L_133:
        /*006c*/ 	.word	0x00000008
.L_134:


//--------------------- .nv.info._ZN3cub18CUB_300001_SM_10006detail11EmptyKernelIvEEvv --------------------------
	.section	.nv.info._ZN3cub18CUB_300001_SM_10006detail11EmptyKernelIvEEvv,"",@"SHT_CUDA_INFO"
	.sectionflags	@""
	.align	4


	//----- nvinfo : EIATTR_CUDA_API_VERSION
	.align		4
        /*0000*/ 	.byte	0x04, 0x37
        /*0002*/ 	.short	(.L_136 - .L_135)
.L_135:
        /*0004*/ 	.word	0x00000082


	//----- nvinfo : EIATTR_SPARSE_MMA_MASK
	.align		4
.L_136:
        /*0008*/ 	.byte	0x03, 0x50
        /*000a*/ 	.short	0x0000


	//----- nvinfo : EIATTR_MAXREG_COUNT
	.align		4
        /*000c*/ 	.byte	0x03, 0x1b
        /*000e*/ 	.short	0x00ff


	//----- nvinfo : EIATTR_MERCURY_ISA_VERSION
	.align		4
        /*0010*/ 	.byte	0x03, 0x5f
        /*0012*/ 	.short	0x0101


	//----- nvinfo : EIATTR_VRC_CTA_INIT_COUNT
	.align		4
        /*0014*/ 	.byte	0x02, 0x4a
	.zero		1
	.zero		1


	//----- nvinfo : EIATTR_EXIT_INSTR_OFFSETS
	.align		4
        /*0018*/ 	.byte	0x04, 0x1c
        /*001a*/ 	.short	(.L_138 - .L_137)


	//   ....[0]....
.L_137:
        /*001c*/ 	.word	0x00000010


	//----- nvinfo : EIATTR_SW_WAR
	.align		4
.L_138:
        /*0020*/ 	.byte	0x04, 0x36
        /*0022*/ 	.short	(.L_140 - .L_139)
.L_139:
        /*0024*/ 	.word	0x00000008
.L_140:


//--------------------- .nv.info._Z12update_bi_cbPiPfS0_ii --------------------------
	.section	.nv.info._Z12update_bi_cbPiPfS0_ii,"",@"SHT_CUDA_INFO"
	.sectionflags	@""
	.align	4


	//----- nvinfo : EIATTR_CUDA_API_VERSION
	.align		4
        /*0000*/ 	.byte	0x04, 0x37
        /*0002*/ 	.short	(.L_142 - .L_141)
.L_141:
        /*0004*/ 	.word	0x00000082


	//----- nvinfo : EIATTR_KPARAM_INFO
	.align		4
.L_142:
        /*0008*/ 	.byte	0x04, 0x17
        /*000a*/ 	.short	(.L_144 - .L_143)
.L_143:
        /*000c*/ 	.word	0x00000000
        /*0010*/ 	.short	0x0004
        /*0012*/ 	.short	0x001c
        /*0014*/ 	.byte	0x00, 0xf0, 0x11, 0x00


	//----- nvinfo : EIATTR_KPARAM_INFO
	.align		4
.L_144:
        /*0018*/ 	.byte	0x04, 0x17
        /*001a*/ 	.short	(.L_146 - .L_145)
.L_145:
        /*001c*/ 	.word	0x00000000
        /*0020*/ 	.short	0x0003
        /*0022*/ 	.short	0x0018
        /*0024*/ 	.byte	0x00, 0xf0, 0x11, 0x00


	//----- nvinfo : EIATTR_KPARAM_INFO
	.align		4
.L_146:
        /*0028*/ 	.byte	0x04, 0x17
        /*002a*/ 	.short	(.L_148 - .L_147)
.L_147:
        /*002c*/ 	.word	0x00000000
        /*0030*/ 	.short	0x0002
        /*0032*/ 	.short	0x0010
        /*0034*/ 	.byte	0x00, 0xf5, 0x21, 0x00


	//----- nvinfo : EIATTR_KPARAM_INFO
	.align		4
.L_148:
        /*0038*/ 	.byte	0x04, 0x17
        /*003a*/ 	.short	(.L_150 - .L_149)
.L_149:
        /*003c*/ 	.word	0x00000000
        /*0040*/ 	.short	0x0001
        /*0042*/ 	.short	0x0008
        /*0044*/ 	.byte	0x00, 0xf5, 0x21, 0x00


	//----- nvinfo : EIATTR_KPARAM_INFO
	.align		4
.L_150:
        /*0048*/ 	.byte	0x04, 0x17
        /*004a*/ 	.short	(.L_152 - .L_151)
.L_151:
        /*004c*/ 	.word	0x00000000
        /*0050*/ 	.short	0x0000
        /*0052*/ 	.short	0x0000
        /*0054*/ 	.byte	0x00, 0xf5, 0x21, 0x00


	//----- nvinfo : EIATTR_SPARSE_MMA_MASK
	.align		4
.L_152:
        /*0058*/ 	.byte	0x03, 0x50
        /*005a*/ 	.short	0x0000


	//----- nvinfo : EIATTR_MAXREG_COUNT
	.align		4
        /*005c*/ 	.byte	0x03, 0x1b
        /*005e*/ 	.short	0x00ff


	//----- nvinfo : EIATTR_MERCURY_ISA_VERSION
	.align		4
        /*0060*/ 	.byte	0x03, 0x5f
        /*0062*/ 	.short	0x0101


	//----- nvinfo : EIATTR_VRC_CTA_INIT_COUNT
	.align		4
        /*0064*/ 	.byte	0x02, 0x4a
	.zero		1
	.zero		1


	//----- nvinfo : EIATTR_EXIT_INSTR_OFFSETS
	.align		4
        /*0068*/ 	.byte	0x04, 0x1c
        /*006a*/ 	.short	(.L_154 - .L_153)


	//   ....[0]....
.L_153:
        /*006c*/ 	.word	0x00000070


	//   ....[1]....
        /*0070*/ 	.word	0x00000130


	//----- nvinfo : EIATTR_CBANK_PARAM_SIZE
	.align		4
.L_154:
        /*0074*/ 	.byte	0x03, 0x19
        /*0076*/ 	.short	0x0020


	//----- nvinfo : EIATTR_PARAM_CBANK
	.align		4
        /*0078*/ 	.byte	0x04, 0x0a
        /*007a*/ 	.short	(.L_156 - .L_155)
	.align		4
.L_155:
        /*007c*/ 	.word	index@(.nv.constant0._Z12update_bi_cbPiPfS0_ii)
        /*0080*/ 	.short	0x0380
        /*0082*/ 	.short	0x0020


	//----- nvinfo : EIATTR_SW_WAR
	.align		4
.L_156:
        /*0084*/ 	.byte	0x04, 0x36
        /*0086*/ 	.short	(.L_158 - .L_157)
.L_157:
        /*0088*/ 	.word	0x00000008
.L_158:


//--------------------- .nv.info._Z13compute_new_EPfS_iif --------------------------
	.section	.nv.info._Z13compute_new_EPfS_iif,"",@"SHT_CUDA_INFO"
	.sectionflags	@""
	.align	4


	//----- nvinfo : EIATTR_CUDA_API_VERSION
	.align		4
        /*0000*/ 	.byte	0x04, 0x37
        /*0002*/ 	.short	(.L_160 - .L_159)
.L_159:
        /*0004*/ 	.word	0x00000082


	//----- nvinfo : EIATTR_KPARAM_INFO
	.align		4
.L_160:
        /*0008*/ 	.byte	0x04, 0x17
        /*000a*/ 	.short	(.L_162 - .L_161)
.L_161:
        /*000c*/ 	.word	0x00000000
        /*0010*/ 	.short	0x0004
        /*0012*/ 	.short	0x0018
        /*0014*/ 	.byte	0x00, 0xf0, 0x11, 0x00


	//----- nvinfo : EIATTR_KPARAM_INFO
	.align		4
.L_162:
        /*0018*/ 	.byte	0x04, 0x17
        /*001a*/ 	.short	(.L_164 - .L_163)
.L_163:
        /*001c*/ 	.word	0x00000000
        /*0020*/ 	.short	0x0003
        /*0022*/ 	.short	0x0014
        /*0024*/ 	.byte	0x00, 0xf0, 0x11, 0x00


	//----- nvinfo : EIATTR_KPARAM_INFO
	.align		4
.L_164:
        /*0028*/ 	.byte	0x04, 0x17
        /*002a*/ 	.short	(.L_166 - .L_165)
.L_165:
        /*002c*/ 	.word	0x00000000
        /*0030*/ 	.short	0x0002
        /*0032*/ 	.short	0x0010
        /*0034*/ 	.byte	0x00, 0xf0, 0x11, 0x00


	//----- nvinfo : EIATTR_KPARAM_INFO
	.align		4
.L_166:
        /*0038*/ 	.byte	0x04, 0x17
        /*003a*/ 	.short	(.L_168 - .L_167)
.L_167:
        /*003c*/ 	.word	0x00000000
        /*0040*/ 	.short	0x0001
        /*0042*/ 	.short	0x0008
        /*0044*/ 	.byte	0x00, 0xf5, 0x21, 0x00


	//----- nvinfo : EIATTR_KPARAM_INFO
	.align		4
.L_168:
        /*0048*/ 	.byte	0x04, 0x17
        /*004a*/ 	.short	(.L_170 - .L_169)
.L_169:
        /*004c*/ 	.word	0x00000000
        /*0050*/ 	.short	0x0000
        /*0052*/ 	.short	0x0000
        /*0054*/ 	.byte	0x00, 0xf5, 0x21, 0x00


	//----- nvinfo : EIATTR_SPARSE_MMA_MASK
	.align		4
.L_170:
        /*0058*/ 	.byte	0x03, 0x50
        /*005a*/ 	.short	0x0000


	//----- nvinfo : EIATTR_MAXREG_COUNT
	.align		4
        /*005c*/ 	.byte	0x03, 0x1b
        /*005e*/ 	.short	0x00ff


	//----- nvinfo : EIATTR_MERCURY_ISA_VERSION
	.align		4
        /*0060*/ 	.byte	0x03, 0x5f
        /*0062*/ 	.short	0x0101


	//----- nvinfo : EIATTR_VRC_CTA_INIT_COUNT
	.align		4
        /*0064*/ 	.byte	0x02, 0x4a
	.zero		1
	.zero		1


	//----- nvinfo : EIATTR_EXIT_INSTR_OFFSETS
	.align		4
        /*0068*/ 	.byte	0x04, 0x1c
        /*006a*/ 	.short	(.L_172 - .L_171)


	//   ....[0]....
.L_171:
        /*006c*/ 	.word	0x000000d0


	//   ....[1]....
        /*0070*/ 	.word	0x00000400


	//----- nvinfo : EIATTR_CRS_STACK_SIZE
	.align		4
.L_172:
        /*0074*/ 	.byte	0x04, 0x1e
        /*0076*/ 	.short	(.L_174 - .L_173)
.L_173:
        /*0078*/ 	.word	0x00000000


	//----- nvinfo : EIATTR_CBANK_PARAM_SIZE
	.align		4
.L_174:
        /*007c*/ 	.byte	0x03, 0x19
        /*007e*/ 	.short	0x001c


	//----- nvinfo : EIATTR_PARAM_CBANK
	.align		4
        /*0080*/ 	.byte	0x04, 0x0a
        /*0082*/ 	.short	(.L_176 - .L_175)
	.align		4
.L_175:
        /*0084*/ 	.word	index@(.nv.constant0._Z13compute_new_EPfS_iif)
        /*0088*/ 	.short	0x0380
        /*008a*/ 	.short	0x001c


	//----- nvinfo : EIATTR_SW_WAR
	.align		4
.L_176:
        /*008c*/ 	.byte	0x04, 0x36
        /*008e*/ 	.short	(.L_178 - .L_177)
.L_177:
        /*0090*/ 	.word	0x00000008
.L_178:


//--------------------- .nv.info._Z13compute_thetaPfS_S_PiiS0_ --------------------------
	.section	.nv.info._Z13compute_thetaPfS_S_PiiS0_,"",@"SHT_CUDA_INFO"
	.sectionflags	@""
	.align	4


	//----- nvinfo : EIATTR_CUDA_API_VERSION
	.align		4
        /*0000*/ 	.byte	0x04, 0x37
        /*0002*/ 	.short	(.L_180 - .L_179)
.L_179:
        /*0004*/ 	.word	0x00000082


	//----- nvinfo : EIATTR_KPARAM_INFO
	.align		4
.L_180:
        /*0008*/ 	.byte	0x04, 0x17
        /*000a*/ 	.short	(.L_182 - .L_181)
.L_181:
        /*000c*/ 	.word	0x00000000
        /*0010*/ 	.short	0x0005
        /*0012*/ 	.short	0x0028
        /*0014*/ 	.byte	0x00, 0xf5, 0x21, 0x00


	//----- nvinfo : EIATTR_KPARAM_INFO
	.align		4
.L_182:
        /*0018*/ 	.byte	0x04, 0x17
        /*001a*/ 	.short	(.L_184 - .L_183)
.L_183:
        /*001c*/ 	.word	0x00000000
        /*0020*/ 	.short	0x0004
        /*0022*/ 	.short	0x0020
        /*0024*/ 	.byte	0x00, 0xf0, 0x11, 0x00


	//----- nvinfo : EIATTR_KPARAM_INFO
	.align		4
.L_184:
        /*0028*/ 	.byte	0x04, 0x17
        /*002a*/ 	.short	(.L_186 - .L_185)
.L_185:
        /*002c*/ 	.word	0x00000000
        /*0030*/ 	.short	0x0003
        /*0032*/ 	.short	0x0018
        /*0034*/ 	.byte	0x00, 0xf5, 0x21, 0x00


	//----- nvinfo : EIATTR_KPARAM_INFO
	.align		4
.L_186:
        /*0038*/ 	.byte	0x04, 0x17
        /*003a*/ 	.short	(.L_188 - .L_187)
.L_187:
        /*003c*/ 	.word	0x00000000
        /*0040*/ 	.short	0x0002
        /*0042*/ 	.short	0x0010
        /*0044*/ 	.byte	0x00, 0xf5, 0x21, 0x00


	//----- nvinfo : EIATTR_KPARAM_INFO
	.align		4
.L_188:
        /*0048*/ 	.byte	0x04, 0x17
        /*004a*/ 	.short	(.L_190 - .L_189)
.L_189:
        /*004c*/ 	.word	0x00000000
        /*0050*/ 	.short	0x0001
        /*0052*/ 	.short	0x0008
        /*0054*/ 	.byte	0x00, 0xf5, 0x21, 0x00


	//----- nvinfo : EIATTR_KPARAM_INFO
	.align		4
.L_190:
        /*0058*/ 	.byte	0x04, 0x17
        /*005a*/ 	.short	(.L_192 - .L_191)
.L_191:
        /*005c*/ 	.word	0x00000000
        /*0060*/ 	.short	0x0000
        /*0062*/ 	.short	0x0000
        /*0064*/ 	.byte	0x00, 0xf5, 0x21, 0x00


	//----- nvinfo : EIATTR_SPARSE_MMA_MASK
	.align		4
.L_192:
        /*0068*/ 	.byte	0x03, 0x50
        /*006a*/ 	.short	0x0000


	//----- nvinfo : EIATTR_MAXREG_COUNT
	.align		4
        /*006c*/ 	.byte	0x03, 0x1b
        /*006e*/ 	.short	0x00ff


	//----- nvinfo : EIATTR_MERCURY_ISA_VERSION
	.align		4
        /*0070*/ 	.byte	0x03, 0x5f
        /*0072*/ 	.short	0x0101


	//----- nvinfo : EIATTR_INT_WARP_WIDE_INSTR_OFFSETS
	.align		4
        /*0074*/ 	.byte	0x04, 0x31
        /*0076*/ 	.short	(.L_194 - .L_193)


	//   ....[0]....
.L_193:
        /*0078*/ 	.word	0x000002b0


	//   ....[1]....
        /*007c*/ 	.word	0x000002d0


	//----- nvinfo : EIATTR_VRC_CTA_INIT_COUNT
	.align		4
.L_194:
        /*0080*/ 	.byte	0x02, 0x4a
	.zero		1
	.zero		1


	//----- nvinfo : EIATTR_EXIT_INSTR_OFFSETS
	.align		4
        /*0084*/ 	.byte	0x04, 0x1c
        /*0086*/ 	.short	(.L_196 - .L_195)


	//   ....[0]....
.L_195:
        /*0088*/ 	.word	0x000000d0


	//   ....[1]....
        /*008c*/ 	.word	0x00000370


	//----- nvinfo : EIATTR_CRS_STACK_SIZE
	.align		4
.L_196:
        /*0090*/ 	.byte	0x04, 0x1e
        /*0092*/ 	.short	(.L_198 - .L_197)
.L_197:
        /*0094*/ 	.word	0x00000000


	//----- nvinfo : EIATTR_CBANK_PARAM_SIZE
	.align		4
.L_198:
        /*0098*/ 	.byte	0x03, 0x19
        /*009a*/ 	.short	0x0030


	//----- nvinfo : EIATTR_PARAM_CBANK
	.align		4
        /*009c*/ 	.byte	0x04, 0x0a
        /*009e*/ 	.short	(.L_200 - .L_199)
	.align		4
.L_199:
        /*00a0*/ 	.word	index@(.nv.constant0._Z13compute_thetaPfS_S_PiiS0_)
        /*00a4*/ 	.short	0x0380
        /*00a6*/ 	.short	0x0030


	//----- nvinfo : EIATTR_SW_WAR
	.align		4
.L_200:
        /*00a8*/ 	.byte	0x04, 0x36
        /*00aa*/ 	.short	(.L_202 - .L_201)
.L_201:
        /*00ac*/ 	.word	0x00000008
.L_202:


//--------------------- .nv.info._Z7init_biPiii   --------------------------
	.section	.nv.info._Z7init_biPiii,"",@"SHT_CUDA_INFO"
	.sectionflags	@""
	.align	4


	//----- nvinfo : EIATTR_CUDA_API_VERSION
	.align		4
        /*0000*/ 	.byte	0x04, 0x37
        /*0002*/ 	.short	(.L_204 - .L_203)
.L_203:
        /*0004*/ 	.word	0x00000082


	//----- nvinfo : EIATTR_KPARAM_INFO
	.align		4
.L_204:
        /*0008*/ 	.byte	0x04, 0x17
        /*000a*/ 	.short	(.L_206 - .L_205)
.L_205:
        /*000c*/ 	.word	0x00000000
        /*0010*/ 	.short	0x0002
        /*0012*/ 	.short	0x000c
        /*0014*/ 	.byte	0x00, 0xf0, 0x11, 0x00


	//----- nvinfo : EIATTR_KPARAM_INFO
	.align		4
.L_206:
        /*0018*/ 	.byte	0x04, 0x17
        /*001a*/ 	.short	(.L_208 - .L_207)
.L_207:
        /*001c*/ 	.word	0x00000000
        /*0020*/ 	.short	0x0001
        /*0022*/ 	.short	0x0008
        /*0024*/ 	.byte	0x00, 0xf0, 0x11, 0x00


	//----- nvinfo : EIATTR_KPARAM_INFO
	.align		4
.L_208:
        /*0028*/ 	.byte	0x04, 0x17
        /*002a*/ 	.short	(.L_210 - .L_209)
.L_209:
        /*002c*/ 	.word	0x00000000
        /*0030*/ 	.short	0x0000
        /*0032*/ 	.short	0x0000
        /*0034*/ 	.byte	0x00, 0xf5, 0x21, 0x00


	//----- nvinfo : EIATTR_SPARSE_MMA_MASK
	.align		4
.L_210:
        /*0038*/ 	.byte	0x03, 0x50
        /*003a*/ 	.short	0x0000


	//----- nvinfo : EIATTR_MAXREG_COUNT
	.align		4
        /*003c*/ 	.byte	0x03, 0x1b
        /*003e*/ 	.short	0x00ff


	//----- nvinfo : EIATTR_MERCURY_ISA_VERSION
	.align		4
        /*0040*/ 	.byte	0x03, 0x5f
        /*0042*/ 	.short	0x0101


	//----- nvinfo : EIATTR_VRC_CTA_INIT_COUNT
	.align		4
        /*0044*/ 	.byte	0x02, 0x4a
	.zero		1
	.zero		1


	//----- nvinfo : EIATTR_EXIT_INSTR_OFFSETS
	.align		4
        /*0048*/ 	.byte	0x04, 0x1c
        /*004a*/ 	.short	(.L_212 - .L_211)


	//   ....[0]....
.L_211:
        /*004c*/ 	.word	0x000000d0


	//   ....[1]....
        /*0050*/ 	.word	0x00000140


	//----- nvinfo : EIATTR_CBANK_PARAM_SIZE
	.align		4
.L_212:
        /*0054*/ 	.byte	0x03, 0x19
        /*0056*/ 	.short	0x0010


	//----- nvinfo : EIATTR_PARAM_CBANK
	.align		4
        /*0058*/ 	.byte	0x04, 0x0a
        /*005a*/ 	.short	(.L_214 - .L_213)
	.align		4
.L_213:
        /*005c*/ 	.word	index@(.nv.constant0._Z7init_biPiii)
        /*0060*/ 	.short	0x0380
        /*0062*/ 	.short	0x0010


	//----- nvinfo : EIATTR_SW_WAR
	.align		4
.L_214:
        /*0064*/ 	.byte	0x04, 0x36
        /*0066*/ 	.short	(.L_216 - .L_215)
.L_215:
        /*0068*/ 	.word	0x00000008
.L_216:


//--------------------- .nv.info._Z6init_IPfi     --------------------------
	.section	.nv.info._Z6init_IPfi,"",@"SHT_CUDA_INFO"
	.sectionflags	@""
	.align	4


	//----- nvinfo : EIATTR_CUDA_API_VERSION
	.align		4
        /*0000*/ 	.byte	0x04, 0x37
        /*0002*/ 	.short	(.L_218 - .L_217)
.L_217:
        /*0004*/ 	.word	0x00000082


	//----- nvinfo : EIATTR_KPARAM_INFO
	.align		4
.L_218:
        /*0008*/ 	.byte	0x04, 0x17
        /*000a*/ 	.short	(.L_220 - .L_219)
.L_219:
        /*000c*/ 	.word	0x00000000
        /*0010*/ 	.short	0x0001
        /*0012*/ 	.short	0x0008
        /*0014*/ 	.byte	0x00, 0xf0, 0x11, 0x00


	//----- nvinfo : EIATTR_KPARAM_INFO
	.align		4
.L_220:
        /*0018*/ 	.byte	0x04, 0x17
        /*001a*/ 	.short	(.L_222 - .L_221)
.L_221:
        /*001c*/ 	.word	0x00000000
        /*0020*/ 	.short	0x0000
        /*0022*/ 	.short	0x0000
        /*0024*/ 	.byte	0x00, 0xf5, 0x21, 0x00


	//----- nvinfo : EIATTR_SPARSE_MMA_MASK
	.align		4
.L_222:
        /*0028*/ 	.byte	0x03, 0x50
        /*002a*/ 	.short	0x0000


	//----- nvinfo : EIATTR_MAXREG_COUNT
	.align		4
        /*002c*/ 	.byte	0x03, 0x1b
        /*002e*/ 	.short	0x00ff


	//----- nvinfo : EIATTR_MERCURY_ISA_VERSION
	.align		4
        /*0030*/ 	.byte	0x03, 0x5f
        /*0032*/ 	.short	0x0101


	//----- nvinfo : EIATTR_VRC_CTA_INIT_COUNT
	.align		4
        /*0034*/ 	.byte	0x02, 0x4a
	.zero		1
	.zero		1


	//----- nvinfo : EIATTR_EXIT_INSTR_OFFSETS
	.align		4
        /*0038*/ 	.byte	0x04, 0x1c
        /*003a*/ 	.short	(.L_224 - .L_223)


	//   ....[0]....
.L_223:
        /*003c*/ 	.word	0x000000e0


	//   ....[1]....
        /*0040*/ 	.word	0x00000300


	//----- nvinfo : EIATTR_CBANK_PARAM_SIZE
	.align		4
.L_224:
        /*0044*/ 	.byte	0x03, 0x19
        /*0046*/ 	.short	0x000c


	//----- nvinfo : EIATTR_PARAM_CBANK
	.align		4
        /*0048*/ 	.byte	0x04, 0x0a
        /*004a*/ 	.short	(.L_226 - .L_225)
	.align		4
.L_225:
        /*004c*/ 	.word	index@(.nv.constant0._Z6init_IPfi)
        /*0050*/ 	.short	0x0380
        /*0052*/ 	.short	0x000c


	//----- nvinfo : EIATTR_SW_WAR
	.align		4
.L_226:
        /*0054*/ 	.byte	0x04, 0x36
        /*0056*/ 	.short	(.L_228 - .L_227)
.L_227:
        /*0058*/ 	.word	0x00000008
.L_228:


//--------------------- .nv.info._Z9init_AInDPfS_ii --------------------------
	.section	.nv.info._Z9init_AInDPfS_ii,"",@"SHT_CUDA_INFO"
	.sectionflags	@""
	.align	4


	//----- nvinfo : EIATTR_CUDA_API_VERSION
	.align		4
        /*0000*/ 	.byte	0x04, 0x37
        /*0002*/ 	.short	(.L_230 - .L_229)
.L_229:
        /*0004*/ 	.word	0x00000082


	//----- nvinfo : EIATTR_KPARAM_INFO
	.align		4
.L_230:
        /*0008*/ 	.byte	0x04, 0x17
        /*000a*/ 	.short	(.L_232 - .L_231)
.L_231:
        /*000c*/ 	.word	0x00000000
        /*0010*/ 	.short	0x0003
        /*0012*/ 	.short	0x0014
        /*0014*/ 	.byte	0x00, 0xf0, 0x11, 0x00


	//----- nvinfo : EIATTR_KPARAM_INFO
	.align		4
.L_232:
        /*0018*/ 	.byte	0x04, 0x17
        /*001a*/ 	.short	(.L_234 - .L_233)
.L_233:
        /*001c*/ 	.word	0x00000000
        /*0020*/ 	.short	0x0002
        /*0022*/ 	.short	0x0010
        /*0024*/ 	.byte	0x00, 0xf0, 0x11, 0x00


	//----- nvinfo : EIATTR_KPARAM_INFO
	.align		4
.L_234:
        /*0028*/ 	.byte	0x04, 0x17
        /*002a*/ 	.short	(.L_236 - .L_235)
.L_235:
        /*002c*/ 	.word	0x00000000
        /*0030*/ 	.short	0x0001
        /*0032*/ 	.short	0x0008
        /*0034*/ 	.byte	0x00, 0xf5, 0x21, 0x00


	//----- nvinfo : EIATTR_KPARAM_INFO
	.align		4
.L_236:
        /*0038*/ 	.byte	0x04, 0x17
        /*003a*/ 	.short	(.L_238 - .L_237)
.L_237:
        /*003c*/ 	.word	0x00000000
        /*0040*/ 	.short	0x0000
        /*0042*/ 	.short	0x0000
        /*0044*/ 	.byte	0x00, 0xf5, 0x21, 0x00


	//----- nvinfo : EIATTR_SPARSE_MMA_MASK
	.align		4
.L_238:
        /*0048*/ 	.byte	0x03, 0x50
        /*004a*/ 	.short	0x0000


	//----- nvinfo : EIATTR_MAXREG_COUNT
	.align		4
        /*004c*/ 	.byte	0x03, 0x1b
        /*004e*/ 	.short	0x00ff


	//----- nvinfo : EIATTR_MERCURY_ISA_VERSION
	.align		4
        /*0050*/ 	.byte	0x03, 0x5f
        /*0052*/ 	.short	0x0101


	//----- nvinfo : EIATTR_VRC_CTA_INIT_COUNT
	.align		4
        /*0054*/ 	.byte	0x02, 0x4a
	.zero		1
	.zero		1


	//----- nvinfo : EIATTR_EXIT_INSTR_OFFSETS
	.align		4
        /*0058*/ 	.byte	0x04, 0x1c
        /*005a*/ 	.short	(.L_240 - .L_239)


	//   ....[0]....
.L_239:
        /*005c*/ 	.word	0x000000e0


	//   ....[1]....
        /*0060*/ 	.word	0x00000360


	//----- nvinfo : EIATTR_CBANK_PARAM_SIZE
	.align		4
.L_240:
        /*0064*/ 	.byte	0x03, 0x19
        /*0066*/ 	.short	0x0018


	//----- nvinfo : EIATTR_PARAM_CBANK
	.align		4
        /*0068*/ 	.byte	0x04, 0x0a
        /*006a*/ 	.short	(.L_242 - .L_241)
	.align		4
.L_241:
        /*006c*/ 	.word	index@(.nv.constant0._Z9init_AInDPfS_ii)
        /*0070*/ 	.short	0x0380
        /*0072*/ 	.short	0x0018


	//----- nvinfo : EIATTR_SW_WAR
	.align		4
.L_242:
        /*0074*/ 	.byte	0x04, 0x36
        /*0076*/ 	.short	(.L_244 - .L_243)
.L_243:
        /*0078*/ 	.word	0x00000008
.L_244:


//--------------------- .nv.info._Z9init_cInDPfS_ii --------------------------
	.section	.nv.info._Z9init_cInDPfS_ii,"",@"SHT_CUDA_INFO"
	.sectionflags	@""
	.align	4


	//----- nvinfo : EIATTR_CUDA_API_VERSION
	.align		4
        /*0000*/ 	.byte	0x04, 0x37
        /*0002*/ 	.short	(.L_246 - .L_245)
.L_245:
        /*0004*/ 	.word	0x00000082


	//----- nvinfo : EIATTR_KPARAM_INFO
	.align		4
.L_246:
        /*0008*/ 	.byte	0x04, 0x17
        /*000a*/ 	.short	(.L_248 - .L_247)
.L_247:
        /*000c*/ 	.word	0x00000000
        /*0010*/ 	.short	0x0003
        /*0012*/ 	.short	0x0014
        /*0014*/ 	.byte	0x00, 0xf0, 0x11, 0x00


	//----- nvinfo : EIATTR_KPARAM_INFO
	.align		4
.L_248:
        /*0018*/ 	.byte	0x04, 0x17
        /*001a*/ 	.short	(.L_250 - .L_249)
.L_249:
        /*001c*/ 	.word	0x00000000
        /*0020*/ 	.short	0x0002
        /*0022*/ 	.short	0x0010
        /*0024*/ 	.byte	0x00, 0xf0, 0x11, 0x00


	//----- nvinfo : EIATTR_KPARAM_INFO
	.align		4
.L_250:
        /*0028*/ 	.byte	0x04, 0x17
        /*002a*/ 	.short	(.L_252 - .L_251)
.L_251:
        /*002c*/ 	.word	0x00000000
        /*0030*/ 	.short	0x0001
        /*0032*/ 	.short	0x0008
        /*0034*/ 	.byte	0x00, 0xf5, 0x21, 0x00


	//----- nvinfo : EIATTR_KPARAM_INFO
	.align		4
.L_252:
        /*0038*/ 	.byte	0x04, 0x17
        /*003a*/ 	.short	(.L_254 - .L_253)
.L_253:
        /*003c*/ 	.word	0x00000000
        /*0040*/ 	.short	0x0000
        /*0042*/ 	.short	0x0000
        /*0044*/ 	.byte	0x00, 0xf5, 0x21, 0x00


	//----- nvinfo : EIATTR_SPARSE_MMA_MASK
	.align		4
.L_254:
        /*0048*/ 	.byte	0x03, 0x50
        /*004a*/ 	.short	0x0000


	//----- nvinfo : EIATTR_MAXREG_COUNT
	.align		4
        /*004c*/ 	.byte	0x03, 0x1b
        /*004e*/ 	.short	0x00ff


	//----- nvinfo : EIATTR_MERCURY_ISA_VERSION
	.align		4
        /*0050*/ 	.byte	0x03, 0x5f
        /*0052*/ 	.short	0x0101


	//----- nvinfo : EIATTR_VRC_CTA_INIT_COUNT
	.align		4
        /*0054*/ 	.byte	0x02, 0x4a
	.zero		1
	.zero		1


	//----- nvinfo : EIATTR_EXIT_INSTR_OFFSETS
	.align		4
        /*0058*/ 	.byte	0x04, 0x1c
        /*005a*/ 	.short	(.L_256 - .L_255)


	//   ....[0]....
.L_255:
        /*005c*/ 	.word	0x000000d0


	//   ....[1]....
        /*0060*/ 	.word	0x00000310


	//----- nvinfo : EIATTR_CBANK_PARAM_SIZE
	.align		4
.L_256:
        /*0064*/ 	.byte	0x03, 0x19
        /*0066*/ 	.short	0x0018


	//----- nvinfo : EIATTR_PARAM_CBANK
	.align		4
        /*0068*/ 	.byte	0x04, 0x0a
        /*006a*/ 	.short	(.L_258 - .L_257)
	.align		4
.L_257:
        /*006c*/ 	.word	index@(.nv.constant0._Z9init_cInDPfS_ii)
        /*0070*/ 	.short	0x0380
        /*0072*/ 	.short	0x0018


	//----- nvinfo : EIATTR_SW_WAR
	.align		4
.L_258:
        /*0074*/ 	.byte	0x04, 0x36
        /*0076*/ 	.short	(.L_260 - .L_259)
.L_259:
        /*0078*/ 	.word	0x00000008
.L_260:


//--------------------- .nv.info._Z7get_idxPfPiS_i --------------------------
	.section	.nv.info._Z7get_idxPfPiS_i,"",@"SHT_CUDA_INFO"
	.sectionflags	@""
	.align	4


	//----- nvinfo : EIATTR_CUDA_API_VERSION
	.align		4
        /*0000*/ 	.byte	0x04, 0x37
        /*0002*/ 	.short	(.L_262 - .L_261)
.L_261:
        /*0004*/ 	.word	0x00000082


	//----- nvinfo : EIATTR_KPARAM_INFO
	.align		4
.L_262:
        /*0008*/ 	.byte	0x04, 0x17
        /*000a*/ 	.short	(.L_264 - .L_263)
.L_263:
        /*000c*/ 	.word	0x00000000
        /*0010*/ 	.short	0x0003
        /*0012*/ 	.short	0x0018
        /*0014*/ 	.byte	0x00, 0xf0, 0x11, 0x00


	//----- nvinfo : EIATTR_KPARAM_INFO
	.align		4
.L_264:
        /*0018*/ 	.byte	0x04, 0x17
        /*001a*/ 	.short	(.L_266 - .L_265)
.L_265:
        /*001c*/ 	.word	0x00000000
        /*0020*/ 	.short	0x0002
        /*0022*/ 	.short	0x0010
        /*0024*/ 	.byte	0x00, 0xf5, 0x21, 0x00


	//----- nvinfo : EIATTR_KPARAM_INFO
	.align		4
.L_266:
        /*0028*/ 	.byte	0x04, 0x17
        /*002a*/ 	.short	(.L_268 - .L_267)
.L_267:
        /*002c*/ 	.word	0x00000000
        /*0030*/ 	.short	0x0001
        /*0032*/ 	.short	0x0008
        /*0034*/ 	.byte	0x00, 0xf5, 0x21, 0x00


	//----- nvinfo : EIATTR_KPARAM_INFO
	.align		4
.L_268:
        /*0038*/ 	.byte	0x04, 0x17
        /*003a*/ 	.short	(.L_270 - .L_269)
.L_269:
        /*003c*/ 	.word	0x00000000
        /*0040*/ 	.short	0x0000
        /*0042*/ 	.short	0x0000
        /*0044*/ 	.byte	0x00, 0xf5, 0x21, 0x00


	//----- nvinfo : EIATTR_SPARSE_MMA_MASK
	.align		4
.L_270:
        /*0048*/ 	.byte	0x03, 0x50
        /*004a*/ 	.short	0x0000


	//----- nvinfo : EIATTR_MAXREG_COUNT
	.align		4
        /*004c*/ 	.byte	0x03, 0x1b
        /*004e*/ 	.short	0x00ff


	//----- nvinfo : EIATTR_NUM_BARRIERS
	.align		4
        /*0050*/ 	.byte	0x02, 0x4c
        /*0052*/ 	.byte	0x01
	.zero		1


	//----- nvinfo : EIATTR_MERCURY_ISA_VERSION
	.align		4
        /*0054*/ 	.byte	0x03, 0x5f
        /*0056*/ 	.short	0x0101


	//----- nvinfo : EIATTR_VRC_CTA_INIT_COUNT
	.align		4
        /*0058*/ 	.byte	0x02, 0x4a
	.zero		1
	.zero		1


	//----- nvinfo : EIATTR_EXIT_INSTR_OFFSETS
	.align		4
        /*005c*/ 	.byte	0x04, 0x1c
        /*005e*/ 	.short	(.L_272 - .L_271)


	//   ....[0]....
.L_271:
        /*0060*/ 	.word	0x000000d0


	//   ....[1]....
        /*0064*/ 	.word	0x00000180


	//   ....[2]....
        /*0068*/ 	.word	0x000001e0


	//----- nvinfo : EIATTR_CBANK_PARAM_SIZE
	.align		4
.L_272:
        /*006c*/ 	.byte	0x03, 0x19
        /*006e*/ 	.short	0x001c


	//----- nvinfo : EIATTR_PARAM_CBANK
	.align		4
        /*0070*/ 	.byte	0x04, 0x0a
        /*0072*/ 	.short	(.L_274 - .L_273)
	.align		4
.L_273:
        /*0074*/ 	.word	index@(.nv.constant0._Z7get_idxPfPiS_i)
        /*0078*/ 	.short	0x0380
        /*007a*/ 	.short	0x001c


	//----- nvinfo : EIATTR_SW_WAR
	.align		4
.L_274:
        /*007c*/ 	.byte	0x04, 0x36
        /*007e*/ 	.short	(.L_276 - .L_275)
.L_275:
        /*0080*/ 	.word	0x00000008
.L_276:


//--------------------- .nv.info._Z7get_valPfiS_  --------------------------
	.section	.nv.info._Z7get_valPfiS_,"",@"SHT_CUDA_INFO"
	.sectionflags	@""
	.align	4


	//----- nvinfo : EIATTR_CUDA_API_VERSION
	.align		4
        /*0000*/ 	.byte	0x04, 0x37
        /*0002*/ 	.short	(.L_278 - .L_277)
.L_277:
        /*0004*/ 	.word	0x00000082


	//----- nvinfo : EIATTR_KPARAM_INFO
	.align		4
.L_278:
        /*0008*/ 	.byte	0x04, 0x17
        /*000a*/ 	.short	(.L_280 - .L_279)
.L_279:
        /*000c*/ 	.word	0x00000000
        /*0010*/ 	.short	0x0002
        /*0012*/ 	.short	0x0010
        /*0014*/ 	.byte	0x00, 0xf5, 0x21, 0x00


	//----- nvinfo : EIATTR_KPARAM_INFO
	.align		4
.L_280:
        /*0018*/ 	.byte	0x04, 0x17
        /*001a*/ 	.short	(.L_282 - .L_281)
.L_281:
        /*001c*/ 	.word	0x00000000
        /*0020*/ 	.short	0x0001
        /*0022*/ 	.short	0x0008
        /*0024*/ 	.byte	0x00, 0xf0, 0x11, 0x00


	//----- nvinfo : EIATTR_KPARAM_INFO
	.align		4
.L_282:
        /*0028*/ 	.byte	0x04, 0x17
        /*002a*/ 	.short	(.L_284 - .L_283)
.L_283:
        /*002c*/ 	.word	0x00000000
        /*0030*/ 	.short	0x0000
        /*0032*/ 	.short	0x0000
        /*0034*/ 	.byte	0x00, 0xf5, 0x21, 0x00


	//----- nvinfo : EIATTR_SPARSE_MMA_MASK
	.align		4
.L_284:
        /*0038*/ 	.byte	0x03, 0x50
        /*003a*/ 	.short	0x0000


	//----- nvinfo : EIATTR_MAXREG_COUNT
	.align		4
        /*003c*/ 	.byte	0x03, 0x1b
        /*003e*/ 	.short	0x00ff


	//----- nvinfo : EIATTR_MERCURY_ISA_VERSION
	.align		4
        /*0040*/ 	.byte	0x03, 0x5f
        /*0042*/ 	.short	0x0101


	//----- nvinfo : EIATTR_VRC_CTA_INIT_COUNT
	.align		4
        /*0044*/ 	.byte	0x02, 0x4a
	.zero		1
	.zero		1


	//----- nvinfo : EIATTR_EXIT_INSTR_OFFSETS
	.align		4
        /*0048*/ 	.byte	0x04, 0x1c
        /*004a*/ 	.short	(.L_286 - .L_285)


	//   ....[0]....
.L_285:
        /*004c*/ 	.word	0x00000070


	//   ....[1]....
        /*0050*/ 	.word	0x000000e0


	//----- nvinfo : EIATTR_CBANK_PARAM_SIZE
	.align		4
.L_286:
        /*0054*/ 	.byte	0x03, 0x19
        /*0056*/ 	.short	0x0018


	//----- nvinfo : EIATTR_PARAM_CBANK
	.align		4
        /*0058*/ 	.byte	0x04, 0x0a
        /*005a*/ 	.short	(.L_288 - .L_287)
	.align		4
.L_287:
        /*005c*/ 	.word	index@(.nv.constant0._Z7get_valPfiS_)
        /*0060*/ 	.short	0x0380
        /*0062*/ 	.short	0x0018


	//----- nvinfo : EIATTR_SW_WAR
	.align		4
.L_288:
        /*0064*/ 	.byte	0x04, 0x36
        /*0066*/ 	.short	(.L_290 - .L_289)
.L_289:
        /*0068*/ 	.word	0x00000008
.L_290:


//--------------------- .nv.info._Z10reduce_minPfiS_ --------------------------
	.section	.nv.info._Z10reduce_minPfiS_,"",@"SHT_CUDA_INFO"
	.sectionflags	@""
	.align	4


	//----- nvinfo : EIATTR_CUDA_API_VERSION
	.align		4
        /*0000*/ 	.byte	0x04, 0x37
        /*0002*/ 	.short	(.L_292 - .L_291)
.L_291:
        /*0004*/ 	.word	0x00000082


	//----- nvinfo : EIATTR_KPARAM_INFO
	.align		4
.L_292:
        /*0008*/ 	.byte	0x04, 0x17
        /*000a*/ 	.short	(.L_294 - .L_293)
.L_293:
        /*000c*/ 	.word	0x00000000
        /*0010*/ 	.short	0x0002
        /*0012*/ 	.short	0x0010
        /*0014*/ 	.byte	0x00, 0xf5, 0x21, 0x00


	//----- nvinfo : EIATTR_KPARAM_INFO
	.align		4
.L_294:
        /*0018*/ 	.byte	0x04, 0x17
        /*001a*/ 	.short	(.L_296 - .L_295)
.L_295:
        /*001c*/ 	.word	0x00000000
        /*0020*/ 	.short	0x0001
        /*0022*/ 	.short	0x0008
        /*0024*/ 	.byte	0x00, 0xf0, 0x11, 0x00


	//----- nvinfo : EIATTR_KPARAM_INFO
	.align		4
.L_296:
        /*0028*/ 	.byte	0x04, 0x17
        /*002a*/ 	.short	(.L_298 - .L_297)
.L_297:
        /*002c*/ 	.word	0x00000000
        /*0030*/ 	.short	0x0000
        /*0032*/ 	.short	0x0000
        /*0034*/ 	.byte	0x00, 0xf5, 0x21, 0x00


	//----- nvinfo : EIATTR_SPARSE_MMA_MASK
	.align		4
.L_298:
        /*0038*/ 	.byte	0x03, 0x50
        /*003a*/ 	.short	0x0000


	//----- nvinfo : EIATTR_MAXREG_COUNT
	.align		4
        /*003c*/ 	.byte	0x03, 0x1b
        /*003e*/ 	.short	0x00ff


	//----- nvinfo : EIATTR_NUM_BARRIERS
	.align		4
        /*0040*/ 	.byte	0x02, 0x4c
        /*0042*/ 	.byte	0x01
	.zero		1


	//----- nvinfo : EIATTR_MERCURY_ISA_VERSION
	.align		4
        /*0044*/ 	.byte	0x03, 0x5f
        /*0046*/ 	.short	0x0101


	//----- nvinfo : EIATTR_VRC_CTA_INIT_COUNT
	.align		4
        /*0048*/ 	.byte	0x02, 0x4a
	.zero		1
	.zero		1


	//----- nvinfo : EIATTR_EXIT_INSTR_OFFSETS
	.align		4
        /*004c*/ 	.byte	0x04, 0x1c
        /*004e*/ 	.short	(.L_300 - .L_299)


	//   ....[0]....
.L_299:
        /*0050*/ 	.word	0x00000220


	//   ....[1]....
        /*0054*/ 	.word	0x000002a0


	//----- nvinfo : EIATTR_CBANK_PARAM_SIZE
	.align		4
.L_300:
        /*0058*/ 	.byte	0x03, 0x19
        /*005a*/ 	.short	0x0018


	//----- nvinfo : EIATTR_PARAM_CBANK
	.align		4
        /*005c*/ 	.byte	0x04, 0x0a
        /*005e*/ 	.short	(.L_302 - .L_301)
	.align		4
.L_301:
        /*0060*/ 	.word	index@(.nv.constant0._Z10reduce_minPfiS_)
        /*0064*/ 	.short	0x0380
        /*0066*/ 	.short	0x0018


	//----- nvinfo : EIATTR_SW_WAR
	.align		4
.L_302:
        /*0068*/ 	.byte	0x04, 0x36
        /*006a*/ 	.short	(.L_304 - .L_303)
.L_303:
        /*006c*/ 	.word	0x00000008
.L_304:


//--------------------- .nv.callgraph             --------------------------
	.section	.nv.callgraph,"",@"SHT_CUDA_CALLGRAPH"
	.align	4
	.sectionentsize	8
	.align		4
        /*0000*/ 	.word	0x00000000
	.align		4
        /*0004*/ 	.word	0xffffffff
	.align		4
        /*0008*/ 	.word	0x00000000
	.align		4
        /*000c*/ 	.word	0xfffffffe
	.align		4
        /*0010*/ 	.word	0x00000000
	.align		4
        /*0014*/ 	.word	0xfffffffd
	.align		4
        /*0018*/ 	.word	0x00000000
	.align		4
        /*001c*/ 	.word	0xfffffffc


//--------------------- .nv.constant4             --------------------------
	.section	.nv.constant4,"a",@progbits
	.align	8
	.align		8
.nv.constant4:
        /*0000*/ 	.dword	_ZN34_INTERNAL_0a0650e5_4_k_cu_7d4399b54cuda3std3__45__cpo5beginE
	.align		8
        /*0008*/ 	.dword	_ZN34_INTERNAL_0a0650e5_4_k_cu_7d4399b54cuda3std3__45__cpo3endE
	.align		8
        /*0010*/ 	.dword	_ZN34_INTERNAL_0a0650e5_4_k_cu_7d4399b54cuda3std3__45__cpo6cbeginE
	.align		8
        /*0018*/ 	.dword	_ZN34_INTERNAL_0a0650e5_4_k_cu_7d4399b54cuda3std3__45__cpo4cendE
	.align		8
        /*0020*/ 	.dword	_ZN34_INTERNAL_0a0650e5_4_k_cu_7d4399b54cuda3std3__45__cpo6rbeginE
	.align		8
        /*0028*/ 	.dword	_ZN34_INTERNAL_0a0650e5_4_k_cu_7d4399b54cuda3std3__45__cpo4rendE
	.align		8
        /*0030*/ 	.dword	_ZN34_INTERNAL_0a0650e5_4_k_cu_7d4399b54cuda3std3__45__cpo7crbeginE
	.align		8
        /*0038*/ 	.dword	_ZN34_INTERNAL_0a0650e5_4_k_cu_7d4399b54cuda3std3__45__cpo5crendE
	.align		8
        /*0040*/ 	.dword	_ZN34_INTERNAL_0a0650e5_4_k_cu_7d4399b54cuda3std3__436_GLOBAL__N__0a0650e5_4_k_cu_7d4399b56ignoreE
	.align		8
        /*0048*/ 	.dword	_ZN34_INTERNAL_0a0650e5_4_k_cu_7d4399b54cuda3std3__419piecewise_constructE
	.align		8
        /*0050*/ 	.dword	_ZN34_INTERNAL_0a0650e5_4_k_cu_7d4399b54cuda3std3__48in_placeE
	.align		8
        /*0058*/ 	.dword	_ZN34_INTERNAL_0a0650e5_4_k_cu_7d4399b54cuda3std3__420unreachable_sentinelE
	.align		8
        /*0060*/ 	.dword	_ZN34_INTERNAL_0a0650e5_4_k_cu_7d4399b54cuda3std3__47nulloptE
	.align		8
        /*0068*/ 	.dword	_ZN34_INTERNAL_0a0650e5_4_k_cu_7d4399b54cuda3std3__48unexpectE
	.align		8
        /*0070*/ 	.dword	_ZN34_INTERNAL_0a0650e5_4_k_cu_7d4399b54cuda3std6ranges3__45__cpo4swapE
	.align		8
        /*0078*/ 	.dword	_ZN34_INTERNAL_0a0650e5_4_k_cu_7d4399b54cuda3std6ranges3__45__cpo9iter_moveE
	.align		8
        /*0080*/ 	.dword	_ZN34_INTERNAL_0a0650e5_4_k_cu_7d4399b54cuda3std6ranges3__45__cpo5beginE
	.align		8
        /*0088*/ 	.dword	_ZN34_INTERNAL_0a0650e5_4_k_cu_7d4399b54cuda3std6ranges3__45__cpo3endE
	.align		8
        /*0090*/ 	.dword	_ZN34_INTERNAL_0a0650e5_4_k_cu_7d4399b54cuda3std6ranges3__45__cpo6cbeginE
	.align		8
        /*0098*/ 	.dword	_ZN34_INTERNAL_0a0650e5_4_k_cu_7d4399b54cuda3std6ranges3__45__cpo4cendE
	.align		8
        /*00a0*/ 	.dword	_ZN34_INTERNAL_0a0650e5_4_k_cu_7d4399b54cuda3std6ranges3__45__cpo7advanceE
	.align		8
        /*00a8*/ 	.dword	_ZN34_INTERNAL_0a0650e5_4_k_cu_7d4399b54cuda3std6ranges3__45__cpo9iter_swapE
	.align		8
        /*00b0*/ 	.dword	_ZN34_INTERNAL_0a0650e5_4_k_cu_7d4399b54cuda3std6ranges3__45__cpo4nextE
	.align		8
        /*00b8*/ 	.dword	_ZN34_INTERNAL_0a0650e5_4_k_cu_7d4399b54cuda3std6ranges3__45__cpo4prevE
	.align		8
        /*00c0*/ 	.dword	_ZN34_INTERNAL_0a0650e5_4_k_cu_7d4399b54cuda3std6ranges3__45__cpo4dataE
	.align		8
        /*00c8*/ 	.dword	_ZN34_INTERNAL_0a0650e5_4_k_cu_7d4399b54cuda3std6ranges3__45__cpo5cdataE
	.align		8
        /*00d0*/ 	.dword	_ZN34_INTERNAL_0a0650e5_4_k_cu_7d4399b54cuda3std6ranges3__45__cpo4sizeE
	.align		8
        /*00d8*/ 	.dword	_ZN34_INTERNAL_0a0650e5_4_k_cu_7d4399b54cuda3std6ranges3__45__cpo5ssizeE
	.align		8
        /*00e0*/ 	.dword	_ZN34_INTERNAL_0a0650e5_4_k_cu_7d4399b54cuda3std6ranges3__45__cpo8distanceE
	.align		8
        /*00e8*/ 	.dword	_ZN34_INTERNAL_0a0650e5_4_k_cu_7d4399b56thrust24THRUST_300001_SM_1000_NS8cuda_cub3parE
	.align		8
        /*00f0*/ 	.dword	_ZN34_INTERNAL_0a0650e5_4_k_cu_7d4399b56thrust24THRUST_300001_SM_1000_NS8cuda_cub10par_nosyncE
	.align		8
        /*00f8*/ 	.dword	_ZN34_INTERNAL_0a0650e5_4_k_cu_7d4399b56thrust24THRUST_300001_SM_1000_NS6system6detail10sequential3seqE
	.align		8
        /*0100*/ 	.dword	_ZN34_INTERNAL_0a0650e5_4_k_cu_7d4399b56thrust24THRUST_300001_SM_1000_NS12placeholders2_1E
	.align		8
        /*0108*/ 	.dword	_ZN34_INTERNAL_0a0650e5_4_k_cu_7d4399b56thrust24THRUST_300001_SM_1000_NS12placeholders2_2E
	.align		8
        /*0110*/ 	.dword	_ZN34_INTERNAL_0a0650e5_4_k_cu_7d4399b56thrust24THRUST_300001_SM_1000_NS12placeholders2_3E
	.align		8
        /*0118*/ 	.dword	_ZN34_INTERNAL_0a0650e5_4_k_cu_7d4399b56thrust24THRUST_300001_SM_1000_NS12placeholders2_4E
	.align		8
        /*0120*/ 	.dword	_ZN34_INTERNAL_0a0650e5_4_k_cu_7d4399b56thrust24THRUST_300001_SM_1000_NS12placeholders2_5E
	.align		8
        /*0128*/ 	.dword	_ZN34_INTERNAL_0a0650e5_4_k_cu_7d4399b56thrust24THRUST_300001_SM_1000_NS12placeholders2_6E
	.align		8
        /*0130*/ 	.dword	_ZN34_INTERNAL_0a0650e5_4_k_cu_7d4399b56thrust24THRUST_300001_SM_1000_NS12placeholders2_7E
	.align		8
        /*0138*/ 	.dword	_ZN34_INTERNAL_0a0650e5_4_k_cu_7d4399b56thrust24THRUST_300001_SM_1000_NS12placeholders2_8E
	.align		8
        /*0140*/ 	.dword	_ZN34_INTERNAL_0a0650e5_4_k_cu_7d4399b56thrust24THRUST_300001_SM_1000_NS12placeholders2_9E
	.align		8
        /*0148*/ 	.dword	_ZN34_INTERNAL_0a0650e5_4_k_cu_7d4399b56thrust24THRUST_300001_SM_1000_NS12placeholders3_10E
	.align		8
        /*0150*/ 	.dword	_ZN34_INTERNAL_0a0650e5_4_k_cu_7d4399b56thrust24THRUST_300001_SM_1000_NS3seqE


//--------------------- .text._ZN3cub18CUB_300001_SM_10006detail8for_each13static_kernelINS2_12policy_hub_t12policy_500_tElN6thrust24THRUST_300001_SM_1000_NS8cuda_cub6__fill7functorINS7_10device_ptrIfEEfEEEEvT0_T1_ --------------------------
	.section	.text._ZN3cub18CUB_300001_SM_10006detail8for_each13static_kernelINS2_12policy_hub_t12policy_500_tElN6thrust24THRUST_300001_SM_1000_NS8cuda_cub6__fill7functorINS7_10device_ptrIfEEfEEEEvT0_T1_,"ax",@progbits
	.align	128
        .global         _ZN3cub18CUB_300001_SM_10006detail8for_each13static_kernelINS2_12policy_hub_t12policy_500_tElN6thrust24THRUST_300001_SM_1000_NS8cuda_cub6__fill7functorINS7_10device_ptrIfEEfEEEEvT0_T1_
        .type           _ZN3cub18CUB_300001_SM_10006detail8for_each13static_kernelINS2_12policy_hub_t12policy_500_tElN6thrust24THRUST_300001_SM_1000_NS8cuda_cub6__fill7functorINS7_10device_ptrIfEEfEEEEvT0_T1_,@function
        .size           _ZN3cub18CUB_300001_SM_10006detail8for_each13static_kernelINS2_12policy_hub_t12policy_500_tElN6thrust24THRUST_300001_SM_1000_NS8cuda_cub6__fill7functorINS7_10device_ptrIfEEfEEEEvT0_T1_,(.L_x_51 - _ZN3cub18CUB_300001_SM_10006detail8for_each13static_kernelINS2_12policy_hub_t12policy_500_tElN6thrust24THRUST_300001_SM_1000_NS8cuda_cub6__fill7functorINS7_10device_ptrIfEEfEEEEvT0_T1_)
        .other          _ZN3cub18CUB_300001_SM_10006detail8for_each13static_kernelINS2_12policy_hub_t12policy_500_tElN6thrust24THRUST_300001_SM_1000_NS8cuda_cub6__fill7functorINS7_10device_ptrIfEEfEEEEvT0_T1_,@"STO_CUDA_ENTRY STV_DEFAULT"
_ZN3cub18CUB_300001_SM_10006detail8for_each13static_kernelINS2_12policy_hub_t12policy_500_tElN6thrust24THRUST_300001_SM_1000_NS8cuda_cub6__fill7functorINS7_10device_ptrIfEEfEEEEvT0_T1_:
.text._ZN3cub18CUB_300001_SM_10006detail8for_each13static_kernelINS2_12policy_hub_t12policy_500_tElN6thrust24THRUST_300001_SM_1000_NS8cuda_cub6__fill7functorINS7_10device_ptrIfEEfEEEEvT0_T1_:
[----:B------:R-:W-:Y:S08]  /*0000*/  LDC R1, c[0x0][0x37c] ;  /* 0x0000df00ff017b82 */ /* 0x000ff00000000800 */
[----:B------:R-:W0:Y:S01]  /*0010*/  S2UR UR4, SR_CTAID.X ;  /* 0x00000000000479c3 */ /* 0x000e220000002500 */
[----:B------:R-:W1:Y:S01]  /*0020*/  LDCU.64 UR6, c[0x0][0x380] ;  /* 0x00007000ff0677ac */ /* 0x000e620008000a00 */
[----:B------:R-:W2:Y:S01]  /*0030*/  LDCU.64 UR8, c[0x0][0x358] ;  /* 0x00006b00ff0877ac */ /* 0x000ea20008000a00 */
[----:B0-----:R-:W-:-:S04]  /*0040*/  UIMAD.WIDE.U32 UR4, UR4, 0x200, URZ ;  /* 0x00000200040478a5 */ /* 0x001fc8000f8e00ff */
[----:B-1----:R-:W-:-:S04]  /*0050*/  UIADD3 UR6, UP0, UPT, -UR4, UR6, URZ ;  /* 0x0000000604067290 */ /* 0x002fc8000ff1e1ff */
[----:B------:R-:W-:Y:S02]  /*0060*/  UIADD3.X UR7, UPT, UPT, ~UR5, UR7, URZ, UP0, !UPT ;  /* 0x0000000705077290 */ /* 0x000fe400087fe5ff */
[----:B------:R-:W-:-:S04]  /*0070*/  UISETP.GE.U32.AND UP0, UPT, UR6, 0x200, UPT ;  /* 0x000002000600788c */ /* 0x000fc8000bf06070 */
[----:B------:R-:W-:-:S09]  /*0080*/  UISETP.GE.AND.EX UP0, UPT, UR7, URZ, UPT, UP0 ;  /* 0x000000ff0700728c */ /* 0x000fd2000bf06300 */
[----:B--2---:R-:W-:Y:S05]  /*0090*/  BRA.U !UP0, `(.L_x_0) ;  /* 0x0000000108287547 */ /* 0x004fea000b800000 */
[----:B------:R-:W0:Y:S01]  /*00a0*/  S2R R0, SR_TID.X ;  /* 0x0000000000007919 */ /* 0x000e220000002100 */
[----:B------:R-:W1:Y:S01]  /*00b0*/  LDCU.64 UR6, c[0x0][0x388] ;  /* 0x00007100ff0677ac */ /* 0x000e620008000a00 */
[----:B------:R-:W2:Y:S01]  /*00c0*/  LDC R5, c[0x0][0x390] ;  /* 0x0000e400ff057b82 */ /* 0x000ea20000000800 */
[----:B0-----:R-:W-:-:S05]  /*00d0*/  IADD3 R0, P0, PT, R0, UR4, RZ ;  /* 0x0000000400007c10 */ /* 0x001fca000ff1e0ff */
[----:B------:R-:W-:Y:S01]  /*00e0*/  IMAD.X R3, RZ, RZ, UR5, P0 ;  /* 0x00000005ff037e24 */ /* 0x000fe200080e06ff */
[----:B-1----:R-:W-:-:S04]  /*00f0*/  LEA R2, P0, R0, UR6, 0x2 ;  /* 0x0000000600027c11 */ /* 0x002fc8000f8010ff */
[----:B------:R-:W-:-:S05]  /*0100*/  LEA.HI.X R3, R0, UR7, R3, 0x2, P0 ;  /* 0x0000000700037c11 */ /* 0x000fca00080f1403 */
[----:B--2---:R-:W-:Y:S04]  /*0110*/  STG.E desc[UR8][R2.64], R5 ;  /* 0x0000000502007986 */ /* 0x004fe8000c101908 */
[----:B------:R-:W-:Y:S01]  /*0120*/  STG.E desc[UR8][R2.64+0x400], R5 ;  /* 0x0004000502007986 */ /* 0x000fe2000c101908 */
[----:B------:R-:W-:Y:S05]  /*0130*/  EXIT ;  /* 0x000000000000794d */ /* 0x000fea0003800000 */
.L_x_0:
[----:B------:R-:W0:Y:S01]  /*0140*/  S2R R0, SR_TID.X ;  /* 0x0000000000007919 */ /* 0x000e220000002100 */
[----:B------:R-:W-:Y:S01]  /*0150*/  USHF.R.S32.HI UR7, URZ, 0x1f, UR6 ;  /* 0x0000001fff077899 */ /* 0x000fe20008011406 */
[----:B------:R-:W1:Y:S05]  /*0160*/  LDCU.64 UR10, c[0x0][0x388] ;  /* 0x00007100ff0a77ac */ /* 0x000e6a0008000a00 */
[----:B------:R-:W-:Y:S02]  /*0170*/  IMAD.U32 R2, RZ, RZ, UR7 ;  /* 0x00000007ff027e24 */ /* 0x000fe4000f8e00ff */
[----:B------:R-:W-:Y:S01]  /*0180*/  IMAD.U32 R4, RZ, RZ, UR7 ;  /* 0x00000007ff047e24 */ /* 0x000fe2000f8e00ff */
[----:B0-----:R-:W-:-:S04]  /*0190*/  ISETP.LT.U32.AND P0, PT, R0, UR6, PT ;  /* 0x0000000600007c0c */ /* 0x001fc8000bf01070 */
[----:B------:R-:W-:Y:S01]  /*01a0*/  ISETP.GT.AND.EX P0, PT, R2, RZ, PT, P0 ;  /* 0x000000ff0200720c */ /* 0x000fe20003f04300 */
[C---:B------:R-:W-:Y:S01]  /*01b0*/  VIADD R2, R0.reuse, 0x100 ;  /* 0x0000010000027836 */ /* 0x040fe20000000000 */
[----:B------:R-:W-:-:S04]  /*01c0*/  IADD3 R0, P2, PT, R0, UR4, RZ ;  /* 0x0000000400007c10 */ /* 0x000fc8000ff5e0ff */
[----:B------:R-:W-:Y:S01]  /*01d0*/  ISETP.LT.U32.AND P1, PT, R2, UR6, PT ;  /* 0x0000000602007c0c */ /* 0x000fe2000bf21070 */
[----:B------:R-:W-:Y:S01]  /*01e0*/  IMAD.X R3, RZ, RZ, UR5, P2 ;  /* 0x00000005ff037e24 */ /* 0x000fe200090e06ff */
[----:B-1----:R-:W-:Y:S02]  /*01f0*/  LEA R2, P2, R0, UR10, 0x2 ;  /* 0x0000000a00027c11 */ /* 0x002fe4000f8410ff */
[----:B------:R-:W-:Y:S02]  /*0200*/  ISETP.GT.AND.EX P1, PT, R4, RZ, PT, P1 ;  /* 0x000000ff0400720c */ /* 0x000fe40003f24310 */
[----:B------:R-:W-:Y:S01]  /*0210*/  LEA.HI.X R3, R0, UR11, R3, 0x2, P2 ;  /* 0x0000000b00037c11 */ /* 0x000fe200090f1403 */
[----:B------:R-:W0:Y:S04]  /*0220*/  @P0 LDC R5, c[0x0][0x390] ;  /* 0x0000e400ff050b82 */ /* 0x000e280000000800 */
[----:B0-----:R0:W-:Y:S06]  /*0230*/  @P0 STG.E desc[UR8][R2.64], R5 ;  /* 0x0000000502000986 */ /* 0x0011ec000c101908 */
[----:B------:R-:W-:Y:S05]  /*0240*/  @!P1 EXIT ;  /* 0x000000000000994d */ /* 0x000fea0003800000 */
[----:B0-----:R-:W0:Y:S02]  /*0250*/  LDC R5, c[0x0][0x390] ;  /* 0x0000e400ff057b82 */ /* 0x001e240000000800 */
[----:B0-----:R-:W-:Y:S01]  /*0260*/  STG.E desc[UR8][R2.64+0x400], R5 ;  /* 0x0004000502007986 */ /* 0x001fe2000c101908 */
[----:B------:R-:W-:Y:S05]  /*0270*/  EXIT ;  /* 0x000000000000794d */ /* 0x000fea0003800000 */
.L_x_1:
[----:B------:R-:W-:-:S00]  /*0280*/  BRA `(.L_x_1) ;  /* 0xfffffffc00fc7947 */ /* 0x000fc0000383ffff */
[----:B------:R-:W-:-:S00]  /*0290*/  NOP ;  /* 0x0000000000007918 */ /* 0x000fc00000000000 */
        /* <DEDUP_REMOVED lines=14> */
.L_x_51:


//--------------------- .text._ZN3cub18CUB_300001_SM_10006detail11EmptyKernelIvEEvv --------------------------
	.section	.text._ZN3cub18CUB_300001_SM_10006detail11EmptyKernelIvEEvv,"ax",@progbits
	.align	128
        .global         _ZN3cub18CUB_300001_SM_10006detail11EmptyKernelIvEEvv
        .type           _ZN3cub18CUB_300001_SM_10006detail11EmptyKernelIvEEvv,@function
        .size           _ZN3cub18CUB_300001_SM_10006detail11EmptyKernelIvEEvv,(.L_x_52 - _ZN3cub18CUB_300001_SM_10006detail11EmptyKernelIvEEvv)
        .other          _ZN3cub18CUB_300001_SM_10006detail11EmptyKernelIvEEvv,@"STO_CUDA_ENTRY STV_DEFAULT"
_ZN3cub18CUB_300001_SM_10006detail11EmptyKernelIvEEvv:
.text._ZN3cub18CUB_300001_SM_10006detail11EmptyKernelIvEEvv:
[----:B------:R-:W-:Y:S01]  /*0000*/  LDC R1, c[0x0][0x37c] ;  /* 0x0000df00ff017b82 */ /* 0x000fe20000000800 */
[----:B------:R-:W-:Y:S05]  /*0010*/  EXIT ;  /* 0x000000000000794d */ /* 0x000fea0003800000 */
.L_x_2:
        /* <DEDUP_REMOVED lines=14> */
.L_x_52:


//--------------------- .text._Z12update_bi_cbPiPfS0_ii --------------------------
	.section	.text._Z12update_bi_cbPiPfS0_ii,"ax",@progbits
	.align	128
        .global         _Z12update_bi_cbPiPfS0_ii
        .type           _Z12update_bi_cbPiPfS0_ii,@function
        .size           _Z12update_bi_cbPiPfS0_ii,(.L_x_53 - _Z12update_bi_cbPiPfS0_ii)
        .other          _Z12update_bi_cbPiPfS0_ii,@"STO_CUDA_ENTRY STV_DEFAULT"
_Z12update_bi_cbPiPfS0_ii:
.text._Z12update_bi_cbPiPfS0_ii:
[----:B------:R-:W-:Y:S01]  /*0000*/  LDC R1, c[0x0][0x37c] ;  /* 0x0000df00ff017b82 */ /* 0x000fe20000000800 */
[----:B------:R-:W0:Y:S07]  /*0010*/  S2R R3, SR_TID.X ;  /* 0x0000000000037919 */ /* 0x000e2e0000002100 */
[----:B------:R-:W0:Y:S08]  /*0020*/  S2UR UR4, SR_CTAID.X ;  /* 0x00000000000479c3 */ /* 0x000e300000002500 */
[----:B------:R-:W0:Y:S08]  /*0030*/  LDC R0, c[0x0][0x360] ;  /* 0x0000d800ff007b82 */ /* 0x000e300000000800 */
[----:B------:R-:W1:Y:S01]  /*0040*/  LDC R9, c[0x0][0x398] ;  /* 0x0000e600ff097b82 */ /* 0x000e620000000800 */
[----:B0-----:R-:W-:-:S05]  /*0050*/  IMAD R0, R0, UR4, R3 ;  /* 0x0000000400007c24 */ /* 0x001fca000f8e0203 */
[----:B-1----:R-:W-:-:S13]  /*0060*/  ISETP.NE.AND P0, PT, R0, R9, PT ;  /* 0x000000090000720c */ /* 0x002fda0003f05270 */
[----:B------:R-:W-:Y:S05]  /*0070*/  @P0 EXIT ;  /* 0x000000000000094d */ /* 0x000fea0003800000 */
[----:B------:R-:W0:Y:S01]  /*0080*/  LDC R11, c[0x0][0x39c] ;  /* 0x0000e700ff0b7b82 */ /* 0x000e220000000800 */
[----:B------:R-:W0:Y:S07]  /*0090*/  LDCU.64 UR4, c[0x0][0x358] ;  /* 0x00006b00ff0477ac */ /* 0x000e2e0008000a00 */
[----:B------:R-:W1:Y:S08]  /*00a0*/  LDC.64 R2, c[0x0][0x380] ;  /* 0x0000e000ff027b82 */ /* 0x000e700000000a00 */
[----:B------:R-:W2:Y:S08]  /*00b0*/  LDC.64 R4, c[0x0][0x390] ;  /* 0x0000e400ff047b82 */ /* 0x000eb00000000a00 */
[----:B------:R-:W3:Y:S01]  /*00c0*/  LDC.64 R6, c[0x0][0x388] ;  /* 0x0000e200ff067b82 */ /* 0x000ee20000000a00 */
[----:B-1----:R-:W-:-:S05]  /*00d0*/  IMAD.WIDE R2, R9, 0x4, R2 ;  /* 0x0000000409027825 */ /* 0x002fca00078e0202 */
[----:B0-----:R-:W-:Y:S01]  /*00e0*/  STG.E desc[UR4][R2.64], R11 ;  /* 0x0000000b02007986 */ /* 0x001fe2000c101904 */
[----:B--2---:R-:W-:-:S06]  /*00f0*/  IMAD.WIDE R4, R11, 0x4, R4 ;  /* 0x000000040b047825 */ /* 0x004fcc00078e0204 */
[----:B------:R-:W2:Y:S01]  /*0100*/  LDG.E R5, desc[UR4][R4.64] ;  /* 0x0000000404057981 */ /* 0x000ea2000c1e1900 */
[----:B---3--:R-:W-:-:S05]  /*0110*/  IMAD.WIDE R6, R9, 0x4, R6 ;  /* 0x0000000409067825 */ /* 0x008fca00078e0206 */
[----:B--2---:R-:W-:Y:S01]  /*0120*/  STG.E desc[UR4][R6.64], R5 ;  /* 0x0000000506007986 */ /* 0x004fe2000c101904 */
[----:B------:R-:W-:Y:S05]  /*0130*/  EXIT ;  /* 0x000000000000794d */ /* 0x000fea0003800000 */
.L_x_3:
        /* <DEDUP_REMOVED lines=12> */
.L_x_53:


//--------------------- .text._Z13compute_new_EPfS_iif --------------------------
	.section	.text._Z13compute_new_EPfS_iif,"ax",@progbits
	.align	128
        .global         _Z13compute_new_EPfS_iif
        .type           _Z13compute_new_EPfS_iif,@function
        .size           _Z13compute_new_EPfS_iif,(.L_x_49 - _Z13compute_new_EPfS_iif)
        .other          _Z13compute_new_EPfS_iif,@"STO_CUDA_ENTRY STV_DEFAULT"
_Z13compute_new_EPfS_iif:
.text._Z13compute_new_EPfS_iif:
[----:B------:R-:W-:Y:S01]  /*0000*/  LDC R1, c[0x0][0x37c] ;  /* 0x0000df00ff017b82 */ /* 0x000fe20000000800 */
[----:B------:R-:W0:Y:S07]  /*0010*/  S2R R3, SR_TID.Y ;  /* 0x0000000000037919 */ /* 0x000e2e0000002200 */
[----:B------:R-:W0:Y:S01]  /*0020*/  S2UR UR4, SR_CTAID.Y ;  /* 0x00000000000479c3 */ /* 0x000e220000002600 */
[----:B------:R-:W1:Y:S01]  /*0030*/  LDCU UR7, c[0x0][0x390] ;  /* 0x00007200ff0777ac */ /* 0x000e620008000800 */
[----:B------:R-:W2:Y:S06]  /*0040*/  S2R R5, SR_TID.X ;  /* 0x0000000000057919 */ /* 0x000eac0000002100 */
[----:B------:R-:W0:Y:S01]  /*0050*/  LDC R0, c[0x0][0x364] ;  /* 0x0000d900ff007b82 */ /* 0x000e220000000800 */
[----:B------:R-:W2:Y:S07]  /*0060*/  LDCU UR6, c[0x0][0x360] ;  /* 0x00006c00ff0677ac */ /* 0x000eae0008000800 */
[----:B------:R-:W3:Y:S08]  /*0070*/  S2UR UR5, SR_CTAID.X ;  /* 0x00000000000579c3 */ /* 0x000ef00000002500 */
[----:B------:R-:W3:Y:S01]  /*0080*/  LDC R7, c[0x0][0x370] ;  /* 0x0000dc00ff077b82 */ /* 0x000ee20000000800 */
[----:B0-----:R-:W-:-:S04]  /*0090*/  IMAD R0, R0, UR4, R3 ;  /* 0x0000000400007c24 */ /* 0x001fc8000f8e0203 */
[----:B---3--:R-:W-:-:S04]  /*00a0*/  IMAD R0, R0, R7, UR5 ;  /* 0x0000000500007e24 */ /* 0x008fc8000f8e0207 */
[----:B--2---:R-:W-:-:S05]  /*00b0*/  IMAD R2, R0, UR6, R5 ;  /* 0x0000000600027c24 */ /* 0x004fca000f8e0205 */
[----:B-1----:R-:W-:-:S13]  /*00c0*/  ISETP.GE.AND P0, PT, R2, UR7, PT ;  /* 0x0000000702007c0c */ /* 0x002fda000bf06270 */
[----:B------:R-:W-:Y:S05]  /*00d0*/  @P0 EXIT ;  /* 0x000000000000094d */ /* 0x000fea0003800000 */
[----:B------:R-:W0:Y:S01]  /*00e0*/  LDC.64 R4, c[0x0][0x388] ;  /* 0x0000e200ff047b82 */ /* 0x000e220000000a00 */
[----:B------:R-:W1:Y:S07]  /*00f0*/  LDCU.64 UR4, c[0x0][0x358] ;  /* 0x00006b00ff0477ac */ /* 0x000e6e0008000a00 */
[----:B------:R-:W2:Y:S01]  /*0100*/  LDC R9, c[0x0][0x398] ;  /* 0x0000e600ff097b82 */ /* 0x000ea20000000800 */
[----:B0-----:R-:W-:-:S05]  /*0110*/  IMAD.WIDE R4, R2, 0x4, R4 ;  /* 0x0000000402047825 */ /* 0x001fca00078e0204 */
[----:B-1----:R-:W3:Y:S01]  /*0120*/  LDG.E R0, desc[UR4][R4.64] ;  /* 0x0000000404007981 */ /* 0x002ee2000c1e1900 */
[----:B------:R-:W-:Y:S01]  /*0130*/  BSSY.RECONVERGENT B0, `(.L_x_4) ;  /* 0x000000d000007945 */ /* 0x000fe20003800200 */
[----:B--2---:R-:W0:Y:S02]  /*0140*/  MUFU.RCP R3, R9 ;  /* 0x0000000900037308 */ /* 0x004e240000001000 */
[----:B0-----:R-:W-:-:S04]  /*0150*/  FFMA R6, R3, -R9, 1 ;  /* 0x3f80000003067423 */ /* 0x001fc80000000809 */
[----:B------:R-:W-:Y:S02]  /*0160*/  FFMA R3, R3, R6, R3 ;  /* 0x0000000603037223 */ /* 0x000fe40000000003 */
[----:B---3--:R-:W0:Y:S02]  /*0170*/  FCHK P0, -R0, R9 ;  /* 0x0000000900007302 */ /* 0x008e240000000100 */
[----:B------:R-:W-:-:S04]  /*0180*/  FFMA R6, -R0, R3, RZ ;  /* 0x0000000300067223 */ /* 0x000fc800000001ff */
[----:B------:R-:W-:-:S04]  /*0190*/  FFMA R7, R6, -R9, -R0 ;  /* 0x8000000906077223 */ /* 0x000fc80000000800 */
[----:B------:R-:W-:Y:S01]  /*01a0*/  FFMA R3, R3, R7, R6 ;  /* 0x0000000703037223 */ /* 0x000fe20000000006 */
[----:B0-----:R-:W-:Y:S06]  /*01b0*/  @!P0 BRA `(.L_x_5) ;  /* 0x0000000000108947 */ /* 0x001fec0003800000 */
[----:B------:R-:W-:Y:S01]  /*01c0*/  FADD R0, -R0, -RZ ;  /* 0x800000ff00007221 */ /* 0x000fe20000000100 */
[----:B------:R-:W-:-:S07]  /*01d0*/  MOV R6, 0x1f0 ;  /* 0x000001f000067802 */ /* 0x000fce0000000f00 */
[----:B------:R-:W-:Y:S05]  /*01e0*/  CALL.REL.NOINC `($__internal_1_$__cuda_sm3x_div_rn_noftz_f32_slowpath) ;  /* 0x0000000400547944 */ /* 0x000fea0003c00000 */
[----:B------:R-:W-:-:S07]  /*01f0*/  IMAD.MOV.U32 R3, RZ, RZ, R0 ;  /* 0x000000ffff037224 */ /* 0x000fce00078e0000 */
.L_x_5:
[----:B------:R-:W-:Y:S05]  /*0200*/  BSYNC.RECONVERGENT B0 ;  /* 0x0000000000007941 */ /* 0x000fea0003800200 */
.L_x_4:
[----:B------:R-:W0:Y:S01]  /*0210*/  LDCU UR6, c[0x0][0x394] ;  /* 0x00007280ff0677ac */ /* 0x000e220008000800 */
[----:B------:R1:W-:Y:S01]  /*0220*/  STG.E desc[UR4][R4.64], R3 ;  /* 0x0000000304007986 */ /* 0x0003e2000c101904 */
[----:B------:R-:W-:Y:S01]  /*0230*/  BSSY.RECONVERGENT B0, `(.L_x_6) ;  /* 0x0000017000007945 */ /* 0x000fe20003800200 */
[----:B------:R-:W-:Y:S02]  /*0240*/  IMAD.MOV.U32 R9, RZ, RZ, R3 ;  /* 0x000000ffff097224 */ /* 0x000fe400078e0003 */
[----:B0-----:R-:W-:-:S05]  /*0250*/  IMAD.U32 R11, RZ, RZ, UR6 ;  /* 0x00000006ff0b7e24 */ /* 0x001fca000f8e00ff */
[----:B------:R-:W-:-:S13]  /*0260*/  ISETP.NE.AND P0, PT, R2, R11, PT ;  /* 0x0000000b0200720c */ /* 0x000fda0003f05270 */
[----:B-1----:R-:W-:Y:S05]  /*0270*/  @P0 BRA `(.L_x_7) ;  /* 0x0000000000480947 */ /* 0x002fea0003800000 */
[----:B------:R-:W0:Y:S02]  /*0280*/  LDC R6, c[0x0][0x398] ;  /* 0x0000e600ff067b82 */ /* 0x000e240000000800 */
[----:B0-----:R-:W-:-:S05]  /*0290*/  VIADD R0, R6, 0x1800000 ;  /* 0x0180000006007836 */ /* 0x001fca0000000000 */
[----:B------:R-:W-:-:S04]  /*02a0*/  LOP3.LUT R0, R0, 0x7f800000, RZ, 0xc0, !PT ;  /* 0x7f80000000007812 */ /* 0x000fc800078ec0ff */
[----:B------:R-:W-:-:S13]  /*02b0*/  ISETP.GT.U32.AND P0, PT, R0, 0x1ffffff, PT ;  /* 0x01ffffff0000780c */ /* 0x000fda0003f04070 */
[----:B------:R-:W-:Y:S05]  /*02c0*/  @P0 BRA `(.L_x_8) ;  /* 0x00000000000c0947 */ /* 0x000fea0003800000 */
[----:B------:R-:W-:-:S07]  /*02d0*/  MOV R6, 0x2f0 ;  /* 0x000002f000067802 */ /* 0x000fce0000000f00 */
[----:B------:R-:W-:Y:S05]  /*02e0*/  CALL.REL.NOINC `($__internal_0_$__cuda_sm20_rcp_rn_f32_slowpath) ;  /* 0x0000000000487944 */ /* 0x000fea0003c00000 */
[----:B------:R-:W-:Y:S05]  /*02f0*/  BRA `(.L_x_9) ;  /* 0x0000000000107947 */ /* 0x000fea0003800000 */
.L_x_8:
[----:B------:R-:W0:Y:S02]  /*0300*/  MUFU.RCP R3, R6 ;  /* 0x0000000600037308 */ /* 0x000e240000001000 */
[----:B0-----:R-:W-:-:S04]  /*0310*/  FFMA R0, R3, R6, -1 ;  /* 0xbf80000003007423 */ /* 0x001fc80000000006 */
[----:B------:R-:W-:-:S04]  /*0320*/  FADD.FTZ R0, -R0, -RZ ;  /* 0x800000ff00007221 */ /* 0x000fc80000010100 */
[----:B------:R-:W-:-:S07]  /*0330*/  FFMA R3, R3, R0, R3 ;  /* 0x0000000003037223 */ /* 0x000fce0000000003 */
.L_x_9:
[----:B------:R-:W0:Y:S01]  /*0340*/  LDC.64 R6, c[0x0][0x388] ;  /* 0x0000e200ff067b82 */ /* 0x000e220000000a00 */
[----:B------:R-:W1:Y:S02]  /*0350*/  LDCU UR6, c[0x0][0x394] ;  /* 0x00007280ff0677ac */ /* 0x000e640008000800 */
[----:B-1----:R-:W-:-:S04]  /*0360*/  IMAD.U32 R11, RZ, RZ, UR6 ;  /* 0x00000006ff0b7e24 */ /* 0x002fc8000f8e00ff */
[----:B0-----:R-:W-:-:S05]  /*0370*/  IMAD.WIDE R6, R11, 0x4, R6 ;  /* 0x000000040b067825 */ /* 0x001fca00078e0206 */
[----:B------:R0:W-:Y:S04]  /*0380*/  STG.E desc[UR4][R6.64], R3 ;  /* 0x0000000306007986 */ /* 0x0001e8000c101904 */
[----:B------:R0:W5:Y:S02]  /*0390*/  LDG.E R9, desc[UR4][R4.64] ;  /* 0x0000000404097981 */ /* 0x000164000c1e1900 */
.L_x_7:
[----:B------:R-:W-:Y:S05]  /*03a0*/  BSYNC.RECONVERGENT B0 ;  /* 0x0000000000007941 */ /* 0x000fea0003800200 */
.L_x_6:
[----:B0-----:R-:W0:Y:S01]  /*03b0*/  LDC.64 R4, c[0x0][0x380] ;  /* 0x0000e000ff047b82 */ /* 0x001e220000000a00 */
[----:B------:R-:W1:Y:S02]  /*03c0*/  LDCU UR6, c[0x0][0x390] ;  /* 0x00007200ff0677ac */ /* 0x000e640008000800 */
[----:B-1----:R-:W-:-:S04]  /*03d0*/  IMAD R3, R11, UR6, R2 ;  /* 0x000000060b037c24 */ /* 0x002fc8000f8e0202 */
[----:B0-----:R-:W-:-:S05]  /*03e0*/  IMAD.WIDE R2, R3, 0x4, R4 ;  /* 0x0000000403027825 */ /* 0x001fca00078e0204 */
[----:B-----5:R-:W-:Y:S01]  /*03f0*/  STG.E desc[UR4][R2.64], R9 ;  /* 0x0000000902007986 */ /* 0x020fe2000c101904 */
[----:B------:R-:W-:Y:S05]  /*0400*/  EXIT ;  /* 0x000000000000794d */ /* 0x000fea0003800000 */
        .weak           $__internal_0_$__cuda_sm20_rcp_rn_f32_slowpath
        .type           $__internal_0_$__cuda_sm20_rcp_rn_f32_slowpath,@function
        .size           $__internal_0_$__cuda_sm20_rcp_rn_f32_slowpath,($__internal_1_$__cuda_sm3x_div_rn_noftz_f32_slowpath - $__internal_0_$__cuda_sm20_rcp_rn_f32_slowpath)
$__internal_0_$__cuda_sm20_rcp_rn_f32_slowpath:
[----:B------:R-:W0:Y:S02]  /*0410*/  LDC R0, c[0x0][0x398] ;  /* 0x0000e600ff007b82 */ /* 0x000e240000000800 */
[----:B0-----:R-:W-:-:S05]  /*0420*/  IMAD.SHL.U32 R7, R0, 0x2, RZ ;  /* 0x0000000200077824 */ /* 0x001fca00078e00ff */
[----:B------:R-:W-:-:S04]  /*0430*/  SHF.R.U32.HI R3, RZ, 0x18, R7 ;  /* 0x00000018ff037819 */ /* 0x000fc80000011607 */
[----:B------:R-:W-:-:S13]  /*0440*/  ISETP.NE.U32.AND P0, PT, R3, RZ, PT ;  /* 0x000000ff0300720c */ /* 0x000fda0003f05070 */
[----:B------:R-:W-:Y:S05]  /*0450*/  @P0 BRA `(.L_x_10) ;  /* 0x0000000000280947 */ /* 0x000fea0003800000 */
[----:B------:R-:W-:-:S13]  /*0460*/  ISETP.NE.AND P0, PT, R7, RZ, PT ;  /* 0x000000ff0700720c */ /* 0x000fda0003f05270 */
[----:B------:R2:W3:Y:S01]  /*0470*/  @!P0 MUFU.RCP R3, R0 ;  /* 0x0000000000038308 */ /* 0x0004e20000001000 */
[----:B------:R-:W-:Y:S05]  /*0480*/  @!P0 BRA `(.L_x_11) ;  /* 0x0000000000a48947 */ /* 0x000fea0003800000 */
[----:B------:R-:W-:-:S04]  /*0490*/  FFMA R7, R0, 1.84467440737095516160e+19, RZ ;  /* 0x5f80000000077823 */ /* 0x000fc800000000ff */
[----:B--2---:R-:W3:Y:S02]  /*04a0*/  MUFU.RCP R0, R7 ;  /* 0x0000000700007308 */ /* 0x004ee40000001000 */
[----:B---3--:R-:W-:-:S04]  /*04b0*/  FFMA R3, R7, R0, -1 ;  /* 0xbf80000007037423 */ /* 0x008fc80000000000 */
[----:B------:R-:W-:-:S04]  /*04c0*/  FADD.FTZ R3, -R3, -RZ ;  /* 0x800000ff03037221 */ /* 0x000fc80000010100 */
[----:B------:R-:W-:-:S04]  /*04d0*/  FFMA R0, R0, R3, R0 ;  /* 0x0000000300007223 */ /* 0x000fc80000000000 */
[----:B------:R-:W-:Y:S01]  /*04e0*/  FFMA R3, R0, 1.84467440737095516160e+19, RZ ;  /* 0x5f80000000037823 */ /* 0x000fe200000000ff */
[----:B------:R-:W-:Y:S06]  /*04f0*/  BRA `(.L_x_11) ;  /* 0x0000000000887947 */ /* 0x000fec0003800000 */
.L_x_10:
[----:B------:R-:W-:-:S05]  /*0500*/  VIADD R7, R3, 0xffffff03 ;  /* 0xffffff0303077836 */ /* 0x000fca0000000000 */
[----:B------:R-:W-:-:S13]  /*0510*/  ISETP.GT.U32.AND P0, PT, R7, 0x1, PT ;  /* 0x000000010700780c */ /* 0x000fda0003f04070 */
[----:B------:R-:W-:Y:S05]  /*0520*/  @P0 BRA `(.L_x_12) ;  /* 0x0000000000780947 */ /* 0x000fea0003800000 */
[----:B------:R-:W-:Y:S01]  /*0530*/  LOP3.LUT R8, R0, 0x7fffff, RZ, 0xc0, !PT ;  /* 0x007fffff00087812 */ /* 0x000fe200078ec0ff */
[----:B------:R-:W-:Y:S02]  /*0540*/  IMAD.MOV.U32 R12, RZ, RZ, 0x3 ;  /* 0x00000003ff0c7424 */ /* 0x000fe400078e00ff */
[----:B------:R-:W-:Y:S01]  /*0550*/  VIADD R3, R3, 0xffffff04 ;  /* 0xffffff0403037836 */ /* 0x000fe20000000000 */
[----:B------:R-:W-:Y:S02]  /*0560*/  LOP3.LUT R8, R8, 0x3f800000, RZ, 0xfc, !PT ;  /* 0x3f80000008087812 */ /* 0x000fe400078efcff */
[----:B------:R-:W-:Y:S02]  /*0570*/  SHF.L.U32 R13, R12, R7, RZ ;  /* 0x000000070c0d7219 */ /* 0x000fe400000006ff */
[----:B------:R-:W0:Y:S02]  /*0580*/  MUFU.RCP R9, R8 ;  /* 0x0000000800097308 */ /* 0x000e240000001000 */
[----:B0-----:R-:W-:-:S04]  /*0590*/  FFMA R10, R8, R9, -1 ;  /* 0xbf800000080a7423 */ /* 0x001fc80000000009 */
[----:B------:R-:W-:-:S04]  /*05a0*/  FADD.FTZ R10, -R10, -RZ ;  /* 0x800000ff0a0a7221 */ /* 0x000fc80000010100 */
[CCC-:B------:R-:W-:Y:S01]  /*05b0*/  FFMA.RM R11, R9.reuse, R10.reuse, R9.reuse ;  /* 0x0000000a090b7223 */ /* 0x1c0fe20000004009 */
[----:B------:R-:W-:-:S04]  /*05c0*/  FFMA.RP R10, R9, R10, R9 ;  /* 0x0000000a090a7223 */ /* 0x000fc80000008009 */
[C---:B------:R-:W-:Y:S02]  /*05d0*/  LOP3.LUT R9, R11.reuse, 0x7fffff, RZ, 0xc0, !PT ;  /* 0x007fffff0b097812 */ /* 0x040fe400078ec0ff */
[----:B------:R-:W-:Y:S02]  /*05e0*/  FSETP.NEU.FTZ.AND P0, PT, R11, R10, PT ;  /* 0x0000000a0b00720b */ /* 0x000fe40003f1d000 */
[----:B------:R-:W-:Y:S02]  /*05f0*/  LOP3.LUT R10, R9, 0x800000, RZ, 0xfc, !PT ;  /* 0x00800000090a7812 */ /* 0x000fe400078efcff */
[----:B------:R-:W-:Y:S02]  /*0600*/  SEL R9, RZ, 0xffffffff, !P0 ;  /* 0xffffffffff097807 */ /* 0x000fe40004000000 */
[----:B------:R-:W-:Y:S02]  /*0610*/  LOP3.LUT R8, R13, R10, RZ, 0xc0, !PT ;  /* 0x0000000a0d087212 */ /* 0x000fe400078ec0ff */
[----:B------:R-:W-:Y:S01]  /*0620*/  SHF.R.U32.HI R3, RZ, R3, R10 ;  /* 0x00000003ff037219 */ /* 0x000fe2000001160a */
[----:B------:R-:W-:Y:S01]  /*0630*/  IMAD.MOV R9, RZ, RZ, -R9 ;  /* 0x000000ffff097224 */ /* 0x000fe200078e0a09 */
[----:B------:R-:W-:-:S04]  /*0640*/  SHF.R.U32.HI R8, RZ, R7, R8 ;  /* 0x00000007ff087219 */ /* 0x000fc80000011608 */
[----:B------:R-:W-:Y:S02]  /*0650*/  LOP3.LUT P1, RZ, R9, R7, R10, 0xf8, !PT ;  /* 0x0000000709ff7212 */ /* 0x000fe4000782f80a */
[C---:B------:R-:W-:Y:S02]  /*0660*/  LOP3.LUT P0, RZ, R8.reuse, 0x1, RZ, 0xc0, !PT ;  /* 0x0000000108ff7812 */ /* 0x040fe4000780c0ff */
[----:B------:R-:W-:-:S04]  /*0670*/  LOP3.LUT P2, RZ, R8, 0x2, RZ, 0xc0, !PT ;  /* 0x0000000208ff7812 */ /* 0x000fc8000784c0ff */
[----:B------:R-:W-:Y:S02]  /*0680*/  PLOP3.LUT P0, PT, P0, P1, P2, 0xe0, 0x0 ;  /* 0x000000000000781c */ /* 0x000fe40000703c20 */
[----:B------:R-:W-:Y:S02]  /*0690*/  LOP3.LUT P1, RZ, R0, 0x7fffff, RZ, 0xc0, !PT ;  /* 0x007fffff00ff7812 */ /* 0x000fe4000782c0ff */
[----:B------:R-:W-:-:S05]  /*06a0*/  SEL R7, RZ, 0x1, !P0 ;  /* 0x00000001ff077807 */ /* 0x000fca0004000000 */
[----:B------:R-:W-:-:S05]  /*06b0*/  IMAD.MOV R7, RZ, RZ, -R7 ;  /* 0x000000ffff077224 */ /* 0x000fca00078e0a07 */
[----:B------:R-:W-:-:S13]  /*06c0*/  ISETP.GE.AND P0, PT, R7, RZ, PT ;  /* 0x000000ff0700720c */ /* 0x000fda0003f06270 */
[----:B------:R-:W-:-:S04]  /*06d0*/  @!P0 VIADD R3, R3, 0x1 ;  /* 0x0000000103038836 */ /* 0x000fc80000000000 */
[----:B------:R-:W-:-:S05]  /*06e0*/  @!P1 IMAD.SHL.U32 R3, R3, 0x2, RZ ;  /* 0x0000000203039824 */ /* 0x000fca00078e00ff */
[----:B------:R-:W-:Y:S01]  /*06f0*/  LOP3.LUT R3, R3, 0x80000000, R0, 0xf8, !PT ;  /* 0x8000000003037812 */ /* 0x000fe200078ef800 */
[----:B------:R-:W-:Y:S06]  /*0700*/  BRA `(.L_x_11) ;  /* 0x0000000000047947 */ /* 0x000fec0003800000 */
.L_x_12:
[----:B------:R0:W1:Y:S02]  /*0710*/  MUFU.RCP R3, R0 ;  /* 0x0000000000037308 */ /* 0x0000640000001000 */
.L_x_11:
[----:B------:R-:W-:-:S04]  /*0720*/  IMAD.MOV.U32 R7, RZ, RZ, 0x0 ;  /* 0x00000000ff077424 */ /* 0x000fc800078e00ff */
[----:B0123--:R-:W-:Y:S05]  /*0730*/  RET.REL.NODEC R6 `(_Z13compute_new_EPfS_iif) ;  /* 0xfffffff806307950 */ /* 0x00ffea0003c3ffff */
        .weak           $__internal_1_$__cuda_sm3x_div_rn_noftz_f32_slowpath
        .type           $__internal_1_$__cuda_sm3x_div_rn_noftz_f32_slowpath,@function
        .size           $__internal_1_$__cuda_sm3x_div_rn_noftz_f32_slowpath,(.L_x_49 - $__internal_1_$__cuda_sm3x_div_rn_noftz_f32_slowpath)
$__internal_1_$__cuda_sm3x_div_rn_noftz_f32_slowpath:
[----:B------:R-:W0:Y:S01]  /*0740*/  LDC R3, c[0x0][0x398] ;  /* 0x0000e600ff037b82 */ /* 0x000e220000000800 */
[----:B------:R-:W-:Y:S01]  /*0750*/  SHF.R.U32.HI R7, RZ, 0x17, R0 ;  /* 0x00000017ff077819 */ /* 0x000fe20000011600 */
[----:B------:R-:W1:Y:S01]  /*0760*/  LDCU UR6, c[0x0][0x398] ;  /* 0x00007300ff0677ac */ /* 0x000e620008000800 */
[----:B------:R-:W-:Y:S02]  /*0770*/  BSSY.RECONVERGENT B1, `(.L_x_13) ;  /* 0x0000063000017945 */ /* 0x000fe40003800200 */
[----:B------:R-:W-:-:S05]  /*0780*/  LOP3.LUT R7, R7, 0xff, RZ, 0xc0, !PT ;  /* 0x000000ff07077812 */ /* 0x000fca00078ec0ff */
[----:B------:R-:W-:Y:S02]  /*0790*/  VIADD R11, R7, 0xffffffff ;  /* 0xffffffff070b7836 */ /* 0x000fe40000000000 */
[----:B-1----:R-:W-:Y:S01]  /*07a0*/  IMAD.U32 R9, RZ, RZ, UR6 ;  /* 0x00000006ff097e24 */ /* 0x002fe2000f8e00ff */
[----:B0-----:R-:W-:-:S04]  /*07b0*/  SHF.R.U32.HI R8, RZ, 0x17, R3 ;  /* 0x00000017ff087819 */ /* 0x001fc80000011603 */
[----:B------:R-:W-:-:S05]  /*07c0*/  LOP3.LUT R8, R8, 0xff, RZ, 0xc0, !PT ;  /* 0x000000ff08087812 */ /* 0x000fca00078ec0ff */
[----:B------:R-:W-:-:S05]  /*07d0*/  VIADD R12, R8, 0xffffffff ;  /* 0xffffffff080c7836 */ /* 0x000fca0000000000 */
[----:B------:R-:W-:-:S04]  /*07e0*/  ISETP.GT.U32.AND P0, PT, R12, 0xfd, PT ;  /* 0x000000fd0c00780c */ /* 0x000fc80003f04070 */
[----:B------:R-:W-:-:S13]  /*07f0*/  ISETP.GT.U32.OR P0, PT, R11, 0xfd, P0 ;  /* 0x000000fd0b00780c */ /* 0x000fda0000704470 */
[----:B------:R-:W-:Y:S01]  /*0800*/  @!P0 IMAD.MOV.U32 R10, RZ, RZ, RZ ;  /* 0x000000ffff0a8224 */ /* 0x000fe200078e00ff */
[----:B------:R-:W-:Y:S06]  /*0810*/  @!P0 BRA `(.L_x_14) ;  /* 0x00000000005c8947 */ /* 0x000fec0003800000 */
[----:B------:R-:W-:Y:S02]  /*0820*/  FSETP.GTU.FTZ.AND P0, PT, |R0|, +INF , PT ;  /* 0x7f8000000000780b */ /* 0x000fe40003f1c200 */
[----:B------:R-:W-:-:S04]  /*0830*/  FSETP.GTU.FTZ.AND P1, PT, |R3|, +INF , PT ;  /* 0x7f8000000300780b */ /* 0x000fc80003f3c200 */
[----:B------:R-:W-:-:S13]  /*0840*/  PLOP3.LUT P0, PT, P0, P1, PT, 0xf8, 0x8f ;  /* 0x00000000008f781c */ /* 0x000fda0000703f70 */
[----:B------:R-:W-:Y:S05]  /*0850*/  @P0 BRA `(.L_x_15) ;  /* 0x00000004004c0947 */ /* 0x000fea0003800000 */
[----:B------:R-:W-:-:S13]  /*0860*/  LOP3.LUT P0, RZ, R9, 0x7fffffff, R0, 0xc8, !PT ;  /* 0x7fffffff09ff7812 */ /* 0x000fda000780c800 */
[----:B------:R-:W-:Y:S05]  /*0870*/  @!P0 BRA `(.L_x_16) ;  /* 0x00000004003c8947 */ /* 0x000fea0003800000 */
[C---:B------:R-:W-:Y:S02]  /*0880*/  FSETP.NEU.FTZ.AND P2, PT, |R0|.reuse, +INF , PT ;  /* 0x7f8000000000780b */ /* 0x040fe40003f5d200 */
[----:B------:R-:W-:Y:S02]  /*0890*/  FSETP.NEU.FTZ.AND P1, PT, |R3|, +INF , PT ;  /* 0x7f8000000300780b */ /* 0x000fe40003f3d200 */
[----:B------:R-:W-:-:S11]  /*08a0*/  FSETP.NEU.FTZ.AND P0, PT, |R0|, +INF , PT ;  /* 0x7f8000000000780b */ /* 0x000fd60003f1d200 */
[----:B------:R-:W-:Y:S05]  /*08b0*/  @!P1 BRA !P2, `(.L_x_16) ;  /* 0x00000004002c9947 */ /* 0x000fea0005000000 */
[----:B------:R-:W-:-:S04]  /*08c0*/  LOP3.LUT P2, RZ, R0, 0x7fffffff, RZ, 0xc0, !PT ;  /* 0x7fffffff00ff7812 */ /* 0x000fc8000784c0ff */
[----:B------:R-:W-:-:S13]  /*08d0*/  PLOP3.LUT P1, PT, P1, P2, PT, 0x2f, 0xf2 ;  /* 0x0000000000f2781c */ /* 0x000fda0000f24577 */
[----:B------:R-:W-:Y:S05]  /*08e0*/  @P1 BRA `(.L_x_17) ;  /* 0x0000000400181947 */ /* 0x000fea0003800000 */
[----:B------:R-:W-:-:S04]  /*08f0*/  LOP3.LUT P1, RZ, R9, 0x7fffffff, RZ, 0xc0, !PT ;  /* 0x7fffffff09ff7812 */ /* 0x000fc8000782c0ff */
[----:B------:R-:W-:-:S13]  /*0900*/  PLOP3.LUT P0, PT, P0, P1, PT, 0x2f, 0xf2 ;  /* 0x0000000000f2781c */ /* 0x000fda0000702577 */
[----:B------:R-:W-:Y:S05]  /*0910*/  @P0 BRA `(.L_x_18) ;  /* 0x0000000400000947 */ /* 0x000fea0003800000 */
[----:B------:R-:W-:Y:S02]  /*0920*/  ISETP.GE.AND P0, PT, R11, RZ, PT ;  /* 0x000000ff0b00720c */ /* 0x000fe40003f06270 */
[----:B------:R-:W-:-:S11]  /*0930*/  ISETP.GE.AND P1, PT, R12, RZ, PT ;  /* 0x000000ff0c00720c */ /* 0x000fd60003f26270 */
[----:B------:R-:W-:Y:S02]  /*0940*/  @P0 IMAD.MOV.U32 R10, RZ, RZ, RZ ;  /* 0x000000ffff0a0224 */ /* 0x000fe400078e00ff */
[----:B------:R-:W-:Y:S01]  /*0950*/  @!P0 FFMA R0, R0, 1.84467440737095516160e+19, RZ ;  /* 0x5f80000000008823 */ /* 0x000fe200000000ff */
[----:B------:R-:W-:Y:S02]  /*0960*/  @!P0 IMAD.MOV.U32 R10, RZ, RZ, -0x40 ;  /* 0xffffffc0ff0a8424 */ /* 0x000fe400078e00ff */
[----:B------:R-:W-:Y:S02]  /*0970*/  @!P1 FFMA R9, R3, 1.84467440737095516160e+19, RZ ;  /* 0x5f80000003099823 */ /* 0x000fe400000000ff */
[----:B------:R-:W-:-:S07]  /*0980*/  @!P1 VIADD R10, R10, 0x40 ;  /* 0x000000400a0a9836 */ /* 0x000fce0000000000 */
.L_x_14:
[----:B------:R-:W-:Y:S01]  /*0990*/  LEA R12, R8, 0xc0800000, 0x17 ;  /* 0xc0800000080c7811 */ /* 0x000fe200078eb8ff */
[----:B------:R-:W-:Y:S01]  /*09a0*/  VIADD R7, R7, 0xffffff81 ;  /* 0xffffff8107077836 */ /* 0x000fe20000000000 */
[----:B------:R-:W-:Y:S03]  /*09b0*/  BSSY.RECONVERGENT B2, `(.L_x_19) ;  /* 0x0000035000027945 */ /* 0x000fe60003800200 */
[----:B------:R-:W-:Y:S02]  /*09c0*/  IMAD.IADD R12, R9, 0x1, -R12 ;  /* 0x00000001090c7824 */ /* 0x000fe400078e0a0c */
[C---:B------:R-:W-:Y:S01]  /*09d0*/  IMAD R0, R7.reuse, -0x800000, R0 ;  /* 0xff80000007007824 */ /* 0x040fe200078e0200 */
[----:B------:R-:W-:Y:S01]  /*09e0*/  IADD3 R7, PT, PT, R7, 0x7f, -R8 ;  /* 0x0000007f07077810 */ /* 0x000fe20007ffe808 */
[----:B------:R-:W0:Y:S01]  /*09f0*/  MUFU.RCP R3, R12 ;  /* 0x0000000c00037308 */ /* 0x000e220000001000 */
[----:B------:R-:W-:-:S03]  /*0a00*/  FADD.FTZ R9, -R12, -RZ ;  /* 0x800000ff0c097221 */ /* 0x000fc60000010100 */
[----:B------:R-:W-:Y:S02]  /*0a10*/  IMAD.IADD R7, R7, 0x1, R10 ;  /* 0x0000000107077824 */ /* 0x000fe400078e020a */
[----:B0-----:R-:W-:-:S04]  /*0a20*/  FFMA R14, R3, R9, 1 ;  /* 0x3f800000030e7423 */ /* 0x001fc80000000009 */
[----:B------:R-:W-:-:S04]  /*0a30*/  FFMA R16, R3, R14, R3 ;  /* 0x0000000e03107223 */ /* 0x000fc80000000003 */
[----:B------:R-:W-:-:S04]  /*0a40*/  FFMA R3, R0, R16, RZ ;  /* 0x0000001000037223 */ /* 0x000fc800000000ff */
[----:B------:R-:W-:-:S04]  /*0a50*/  FFMA R14, R9, R3, R0 ;  /* 0x00000003090e7223 */ /* 0x000fc80000000000 */
[----:B------:R-:W-:-:S04]  /*0a60*/  FFMA R11, R16, R14, R3 ;  /* 0x0000000e100b7223 */ /* 0x000fc80000000003 */
[----:B------:R-:W-:-:S04]  /*0a70*/  FFMA R14, R9, R11, R0 ;  /* 0x0000000b090e7223 */ /* 0x000fc80000000000 */
[----:B------:R-:W-:-:S05]  /*0a80*/  FFMA R0, R16, R14, R11 ;  /* 0x0000000e10007223 */ /* 0x000fca000000000b */
[----:B------:R-:W-:-:S04]  /*0a90*/  SHF.R.U32.HI R3, RZ, 0x17, R0 ;  /* 0x00000017ff037819 */ /* 0x000fc80000011600 */
[----:B------:R-:W-:-:S05]  /*0aa0*/  LOP3.LUT R3, R3, 0xff, RZ, 0xc0, !PT ;  /* 0x000000ff03037812 */ /* 0x000fca00078ec0ff */
[----:B------:R-:W-:-:S04]  /*0ab0*/  IMAD.IADD R9, R3, 0x1, R7 ;  /* 0x0000000103097824 */ /* 0x000fc800078e0207 */
[----:B------:R-:W-:-:S05]  /*0ac0*/  VIADD R3, R9, 0xffffffff ;  /* 0xffffffff09037836 */ /* 0x000fca0000000000 */
[----:B------:R-:W-:-:S13]  /*0ad0*/  ISETP.GE.U32.AND P0, PT, R3, 0xfe, PT ;  /* 0x000000fe0300780c */ /* 0x000fda0003f06070 */
[----:B------:R-:W-:Y:S05]  /*0ae0*/  @!P0 BRA `(.L_x_20) ;  /* 0x0000000000808947 */ /* 0x000fea0003800000 */
[----:B------:R-:W-:-:S13]  /*0af0*/  ISETP.GT.AND P0, PT, R9, 0xfe, PT ;  /* 0x000000fe0900780c */ /* 0x000fda0003f04270 */
[----:B------:R-:W-:Y:S05]  /*0b00*/  @P0 BRA `(.L_x_21) ;  /* 0x00000000006c0947 */ /* 0x000fea0003800000 */
[----:B------:R-:W-:-:S13]  /*0b10*/  ISETP.GE.AND P0, PT, R9, 0x1, PT ;  /* 0x000000010900780c */ /* 0x000fda0003f06270 */
[----:B------:R-:W-:Y:S05]  /*0b20*/  @P0 BRA `(.L_x_22) ;  /* 0x0000000000740947 */ /* 0x000fea0003800000 */
[----:B------:R-:W-:Y:S02]  /*0b30*/  ISETP.GE.AND P0, PT, R9, -0x18, PT ;  /* 0xffffffe80900780c */ /* 0x000fe40003f06270 */
[----:B------:R-:W-:-:S11]  /*0b40*/  LOP3.LUT R0, R0, 0x80000000, RZ, 0xc0, !PT ;  /* 0x8000000000007812 */ /* 0x000fd600078ec0ff */
[----:B------:R-:W-:Y:S05]  /*0b50*/  @!P0 BRA `(.L_x_22) ;  /* 0x0000000000688947 */ /* 0x000fea0003800000 */
[CCC-:B------:R-:W-:Y:S01]  /*0b60*/  FFMA.RZ R3, R16.reuse, R14.reuse, R11.reuse ;  /* 0x0000000e10037223 */ /* 0x1c0fe2000000c00b */
[C---:B------:R-:W-:Y:S02]  /*0b70*/  VIADD R10, R9.reuse, 0x20 ;  /* 0x00000020090a7836 */ /* 0x040fe40000000000 */
[CCC-:B------:R-:W-:Y:S01]  /*0b80*/  FFMA.RM R8, R16.reuse, R14.reuse, R11.reuse ;  /* 0x0000000e10087223 */ /* 0x1c0fe2000000400b */
[----:B------:R-:W-:Y:S02]  /*0b90*/  ISETP.NE.AND P2, PT, R9, RZ, PT ;  /* 0x000000ff0900720c */ /* 0x000fe40003f45270 */
[----:B------:R-:W-:Y:S01]  /*0ba0*/  LOP3.LUT R7, R3, 0x7fffff, RZ, 0xc0, !PT ;  /* 0x007fffff03077812 */ /* 0x000fe200078ec0ff */
[----:B------:R-:W-:Y:S01]  /*0bb0*/  FFMA.RP R3, R16, R14, R11 ;  /* 0x0000000e10037223 */ /* 0x000fe2000000800b */
[----:B------:R-:W-:Y:S01]  /*0bc0*/  ISETP.NE.AND P1, PT, R9, RZ, PT ;  /* 0x000000ff0900720c */ /* 0x000fe20003f25270 */
[----:B------:R-:W-:Y:S01]  /*0bd0*/  IMAD.MOV R9, RZ, RZ, -R9 ;  /* 0x000000ffff097224 */ /* 0x000fe200078e0a09 */
[----:B------:R-:W-:-:S02]  /*0be0*/  LOP3.LUT R7, R7, 0x800000, RZ, 0xfc, !PT ;  /* 0x0080000007077812 */ /* 0x000fc400078efcff */
[----:B------:R-:W-:Y:S02]  /*0bf0*/  FSETP.NEU.FTZ.AND P0, PT, R3, R8, PT ;  /* 0x000000080300720b */ /* 0x000fe40003f1d000 */
[----:B------:R-:W-:Y:S02]  /*0c00*/  SHF.L.U32 R10, R7, R10, RZ ;  /* 0x0000000a070a7219 */ /* 0x000fe400000006ff */
[----:B------:R-:W-:Y:S02]  /*0c10*/  SEL R8, R9, RZ, P2 ;  /* 0x000000ff09087207 */ /* 0x000fe40001000000 */
[----:B------:R-:W-:Y:S02]  /*0c20*/  ISETP.NE.AND P1, PT, R10, RZ, P1 ;  /* 0x000000ff0a00720c */ /* 0x000fe40000f25270 */
[----:B------:R-:W-:Y:S02]  /*0c30*/  SHF.R.U32.HI R8, RZ, R8, R7 ;  /* 0x00000008ff087219 */ /* 0x000fe40000011607 */
[----:B------:R-:W-:-:S02]  /*0c40*/  PLOP3.LUT P0, PT, P0, P1, PT, 0xf8, 0x8f ;  /* 0x00000000008f781c */ /* 0x000fc40000703f70 */
[----:B------:R-:W-:Y:S02]  /*0c50*/  SHF.R.U32.HI R10, RZ, 0x1, R8 ;  /* 0x00000001ff0a7819 */ /* 0x000fe40000011608 */
[----:B------:R-:W-:-:S04]  /*0c60*/  SEL R3, RZ, 0x1, !P0 ;  /* 0x00000001ff037807 */ /* 0x000fc80004000000 */
[----:B------:R-:W-:-:S04]  /*0c70*/  LOP3.LUT R3, R3, 0x1, R10, 0xf8, !PT ;  /* 0x0000000103037812 */ /* 0x000fc800078ef80a */
[----:B------:R-:W-:-:S05]  /*0c80*/  LOP3.LUT R3, R3, R8, RZ, 0xc0, !PT ;  /* 0x0000000803037212 */ /* 0x000fca00078ec0ff */
[----:B------:R-:W-:-:S05]  /*0c90*/  IMAD.IADD R3, R10, 0x1, R3 ;  /* 0x000000010a037824 */ /* 0x000fca00078e0203 */
[----:B------:R-:W-:Y:S01]  /*0ca0*/  LOP3.LUT R0, R3, R0, RZ, 0xfc, !PT ;  /* 0x0000000003007212 */ /* 0x000fe200078efcff */
[----:B------:R-:W-:Y:S06]  /*0cb0*/  BRA `(.L_x_22) ;  /* 0x0000000000107947 */ /* 0x000fec0003800000 */
.L_x_21:
[----:B------:R-:W-:-:S04]  /*0cc0*/  LOP3.LUT R0, R0, 0x80000000, RZ, 0xc0, !PT ;  /* 0x8000000000007812 */ /* 0x000fc800078ec0ff */
[----:B------:R-:W-:Y:S01]  /*0cd0*/  LOP3.LUT R0, R0, 0x7f800000, RZ, 0xfc, !PT ;  /* 0x7f80000000007812 */ /* 0x000fe200078efcff */
[----:B------:R-:W-:Y:S06]  /*0ce0*/  BRA `(.L_x_22) ;  /* 0x0000000000047947 */ /* 0x000fec0003800000 */
.L_x_20:
[----:B------:R-:W-:-:S07]  /*0cf0*/  IMAD R0, R7, 0x800000, R0 ;  /* 0x0080000007007824 */ /* 0x000fce00078e0200 */
.L_x_22:
[----:B------:R-:W-:Y:S05]  /*0d00*/  BSYNC.RECONVERGENT B2 ;  /* 0x0000000000027941 */ /* 0x000fea0003800200 */
.L_x_19:
[----:B------:R-:W-:Y:S05]  /*0d10*/  BRA `(.L_x_23) ;  /* 0x0000000000207947 */ /* 0x000fea0003800000 */
.L_x_18:
[----:B------:R-:W-:-:S04]  /*0d20*/  LOP3.LUT R0, R9, 0x80000000, R0, 0x48, !PT ;  /* 0x8000000009007812 */ /* 0x000fc800078e4800 */
[----:B------:R-:W-:Y:S01]  /*0d30*/  LOP3.LUT R0, R0, 0x7f800000, RZ, 0xfc, !PT ;  /* 0x7f80000000007812 */ /* 0x000fe200078efcff */
[----:B------:R-:W-:Y:S06]  /*0d40*/  BRA `(.L_x_23) ;  /* 0x0000000000147947 */ /* 0x000fec0003800000 */
.L_x_17:
[----:B------:R-:W-:Y:S01]  /*0d50*/  LOP3.LUT R0, R9, 0x80000000, R0, 0x48, !PT ;  /* 0x8000000009007812 */ /* 0x000fe200078e4800 */
[----:B------:R-:W-:Y:S06]  /*0d60*/  BRA `(.L_x_23) ;  /* 0x00000000000c7947 */ /* 0x000fec0003800000 */
.L_x_16:
[----:B------:R-:W0:Y:S01]  /*0d70*/  MUFU.RSQ R0, -QNAN ;  /* 0xffc0000000007908 */ /* 0x000e220000001400 */
[----:B------:R-:W-:Y:S05]  /*0d80*/  BRA `(.L_x_23) ;  /* 0x0000000000047947 */ /* 0x000fea0003800000 */
.L_x_15:
[----:B------:R-:W-:-:S07]  /*0d90*/  FADD.FTZ R0, R0, R3 ;  /* 0x0000000300007221 */ /* 0x000fce0000010000 */
.L_x_23:
[----:B------:R-:W-:Y:S05]  /*0da0*/  BSYNC.RECONVERGENT B1 ;  /* 0x0000000000017941 */ /* 0x000fea0003800200 */
.L_x_13:
[----:B------:R-:W-:-:S04]  /*0db0*/  IMAD.MOV.U32 R7, RZ, RZ, 0x0 ;  /* 0x00000000ff077424 */ /* 0x000fc800078e00ff */
[----:B0-----:R-:W-:Y:S05]  /*0dc0*/  RET.REL.NODEC R6 `(_Z13compute_new_EPfS_iif) ;  /* 0xfffffff0068c7950 */ /* 0x001fea0003c3ffff */
.L_x_24:
        /* <DEDUP_REMOVED lines=11> */
.L_x_49:


//--------------------- .text._Z13compute_thetaPfS_S_PiiS0_ --------------------------
	.section	.text._Z13compute_thetaPfS_S_PiiS0_,"ax",@progbits
	.align	128
        .global         _Z13compute_thetaPfS_S_PiiS0_
        .type           _Z13compute_thetaPfS_S_PiiS0_,@function
        .size           _Z13compute_thetaPfS_S_PiiS0_,(.L_x_50 - _Z13compute_thetaPfS_S_PiiS0_)
        .other          _Z13compute_thetaPfS_S_PiiS0_,@"STO_CUDA_ENTRY STV_DEFAULT"
_Z13compute_thetaPfS_S_PiiS0_:
.text._Z13compute_thetaPfS_S_PiiS0_:
        /* <DEDUP_REMOVED lines=16> */
[----:B------:R-:W2:Y:S08]  /*0100*/  LDC.64 R8, c[0x0][0x398] ;  /* 0x0000e600ff087b82 */ /* 0x000eb00000000a00 */
[----:B------:R-:W3:Y:S01]  /*0110*/  LDC.64 R10, c[0x0][0x380] ;  /* 0x0000e000ff0a7b82 */ /* 0x000ee20000000a00 */
[----:B0-----:R-:W-:-:S05]  /*0120*/  IMAD.WIDE R6, R2, 0x4, R6 ;  /* 0x0000000402067825 */ /* 0x001fca00078e0206 */
[----:B-1----:R-:W4:Y:S01]  /*0130*/  LDG.E R4, desc[UR6][R6.64] ;  /* 0x0000000606047981 */ /* 0x002f22000c1e1900 */
[----:B--2---:R-:W-:-:S04]  /*0140*/  IMAD.WIDE R8, R2, 0x4, R8 ;  /* 0x0000000402087825 */ /* 0x004fc800078e0208 */
[----:B---3--:R-:W-:Y:S01]  /*0150*/  IMAD.WIDE R10, R2, 0x4, R10 ;  /* 0x00000004020a7825 */ /* 0x008fe200078e020a */
[----:B----4-:R-:W-:-:S04]  /*0160*/  FSETP.GT.AND P2, PT, R4, RZ, PT ;  /* 0x000000ff0400720b */ /* 0x010fc80003f44000 */
[----:B------:R-:W-:-:S05]  /*0170*/  SEL R3, RZ, 0x1, !P2 ;  /* 0x00000001ff037807 */ /* 0x000fca0005000000 */
[----:B------:R0:W-:Y:S04]  /*0180*/  STG.E desc[UR6][R8.64], R3 ;  /* 0x0000000308007986 */ /* 0x0001e8000c101906 */
[----:B------:R-:W2:Y:S04]  /*0190*/  LDG.E R5, desc[UR6][R6.64] ;  /* 0x0000000606057981 */ /* 0x000ea8000c1e1900 */
[----:B------:R-:W3:Y:S01]  /*01a0*/  LDG.E R0, desc[UR6][R10.64] ;  /* 0x000000060a007981 */ /* 0x000ee2000c1e1900 */
[----:B------:R-:W-:Y:S01]  /*01b0*/  BSSY.RECONVERGENT B0, `(.L_x_25) ;  /* 0x000000c000007945 */ /* 0x000fe20003800200 */
[----:B--2---:R-:W1:Y:S08]  /*01c0*/  MUFU.RCP R12, R5 ;  /* 0x00000005000c7308 */ /* 0x004e700000001000 */
[----:B---3--:R-:W2:Y:S01]  /*01d0*/  FCHK P0, R0, R5 ;  /* 0x0000000500007302 */ /* 0x008ea20000000000 */
[----:B-1----:R-:W-:-:S04]  /*01e0*/  FFMA R13, -R5, R12, 1 ;  /* 0x3f800000050d7423 */ /* 0x002fc8000000010c */
[----:B------:R-:W-:-:S04]  /*01f0*/  FFMA R13, R12, R13, R12 ;  /* 0x0000000d0c0d7223 */ /* 0x000fc8000000000c */
[----:B------:R-:W-:-:S04]  /*0200*/  FFMA R12, R0, R13, RZ ;  /* 0x0000000d000c7223 */ /* 0x000fc800000000ff */
[----:B------:R-:W-:-:S04]  /*0210*/  FFMA R14, -R5, R12, R0 ;  /* 0x0000000c050e7223 */ /* 0x000fc80000000100 */
[----:B------:R-:W-:Y:S01]  /*0220*/  FFMA R12, R13, R14, R12 ;  /* 0x0000000e0d0c7223 */ /* 0x000fe2000000000c */
[----:B0-2---:R-:W-:Y:S06]  /*0230*/  @!P0 BRA `(.L_x_26) ;  /* 0x00000000000c8947 */ /* 0x005fec0003800000 */
[----:B------:R-:W-:-:S07]  /*0240*/  MOV R6, 0x260 ;  /* 0x0000026000067802 */ /* 0x000fce0000000f00 */
[----:B------:R-:W-:Y:S05]  /*0250*/  CALL.REL.NOINC `($__internal_2_$__cuda_sm3x_div_rn_noftz_f32_slowpath) ;  /* 0x0000000000487944 */ /* 0x000fea0003c00000 */
[----:B------:R-:W-:-:S07]  /*0260*/  IMAD.MOV.U32 R12, RZ, RZ, R0 ;  /* 0x000000ffff0c7224 */ /* 0x000fce00078e0000 */
.L_x_26:
[----:B------:R-:W-:Y:S05]  /*0270*/  BSYNC.RECONVERGENT B0 ;  /* 0x0000000000007941 */ /* 0x000fea0003800200 */
.L_x_25:
[----:B------:R-:W0:Y:S01]  /*0280*/  S2R R0, SR_LANEID ;  /* 0x0000000000007919 */ /* 0x000e220000000000 */
[----:B------:R-:W-:Y:S01]  /*0290*/  SEL R10, RZ, 0x1, P2 ;  /* 0x00000001ff0a7807 */ /* 0x000fe20001000000 */
[----:B------:R-:W1:Y:S01]  /*02a0*/  LDC.64 R8, c[0x0][0x390] ;  /* 0x0000e400ff087b82 */ /* 0x000e620000000a00 */
[----:B------:R-:W-:Y:S01]  /*02b0*/  VOTEU.ANY UR4, UPT, PT ;  /* 0x0000000000047886 */ /* 0x000fe200038e0100 */
[----:B------:R-:W-:-:S06]  /*02c0*/  FSET.BF.GT.AND R3, R4, RZ, PT ;  /* 0x000000ff0403720a */ /* 0x000fcc0003804000 */
[----:B------:R-:W2:Y:S01]  /*02d0*/  REDUX.SUM UR5, R10 ;  /* 0x000000000a0573c4 */ /* 0x000ea2000000c000 */
[----:B------:R-:W-:-:S07]  /*02e0*/  UFLO.U32 UR4, UR4 ;  /* 0x00000004000472bd */ /* 0x000fce00080e0000 */
[----:B------:R-:W3:Y:S01]  /*02f0*/  LDC.64 R6, c[0x0][0x3a8] ;  /* 0x0000ea00ff067b82 */ /* 0x000ee20000000a00 */
[----:B0-----:R-:W-:Y:S02]  /*0300*/  ISETP.EQ.U32.AND P0, PT, R0, UR4, PT ;  /* 0x0000000400007c0c */ /* 0x001fe4000bf02070 */
[----:B------:R-:W-:-:S05]  /*0310*/  FSEL R0, RZ, 10000000, P2 ;  /* 0x4b189680ff007808 */ /* 0x000fca0001000000 */
[----:B------:R-:W-:Y:S01]  /*0320*/  FFMA R5, R3, R12, R0 ;  /* 0x0000000c03057223 */ /* 0x000fe20000000000 */
[----:B-1----:R-:W-:-:S04]  /*0330*/  IMAD.WIDE R2, R2, 0x4, R8 ;  /* 0x0000000402027825 */ /* 0x002fc800078e0208 */
[----:B--2---:R-:W-:Y:S01]  /*0340*/  IMAD.U32 R9, RZ, RZ, UR5 ;  /* 0x00000005ff097e24 */ /* 0x004fe2000f8e00ff */
[----:B------:R-:W-:Y:S04]  /*0350*/  STG.E desc[UR6][R2.64], R5 ;  /* 0x0000000502007986 */ /* 0x000fe8000c101906 */
[----:B---3--:R-:W-:Y:S01]  /*0360*/  @P0 REDG.E.ADD.STRONG.GPU desc[UR6][R6.64], R9 ;  /* 0x000000090600098e */ /* 0x008fe2000c12e106 */
[----:B------:R-:W-:Y:S05]  /*0370*/  EXIT ;  /* 0x000000000000794d */ /* 0x000fea0003800000 */
        .weak           $__internal_2_$__cuda_sm3x_div_rn_noftz_f32_slowpath
        .type           $__internal_2_$__cuda_sm3x_div_rn_noftz_f32_slowpath,@function
        .size           $__internal_2_$__cuda_sm3x_div_rn_noftz_f32_slowpath,(.L_x_50 - $__internal_2_$__cuda_sm3x_div_rn_noftz_f32_slowpath)
$__internal_2_$__cuda_sm3x_div_rn_noftz_f32_slowpath:
[----:B------:R-:W-:Y:S01]  /*0380*/  SHF.R.U32.HI R7, RZ, 0x17, R5 ;  /* 0x00000017ff077819 */ /* 0x000fe20000011605 */
[----:B------:R-:W-:Y:S01]  /*0390*/  BSSY.RECONVERGENT B1, `(.L_x_27) ;  /* 0x0000064000017945 */ /* 0x000fe20003800200 */
[--C-:B------:R-:W-:Y:S01]  /*03a0*/  SHF.R.U32.HI R3, RZ, 0x17, R0.reuse ;  /* 0x00000017ff037819 */ /* 0x100fe20000011600 */
[----:B------:R-:W-:Y:S01]  /*03b0*/  IMAD.MOV.U32 R9, RZ, RZ, R0 ;  /* 0x000000ffff097224 */ /* 0x000fe200078e0000 */
[----:B------:R-:W-:Y:S02]  /*03c0*/  LOP3.LUT R8, R7, 0xff, RZ, 0xc0, !PT ;  /* 0x000000ff07087812 */ /* 0x000fe400078ec0ff */
[----:B------:R-:W-:-:S03]  /*03d0*/  LOP3.LUT R7, R3, 0xff, RZ, 0xc0, !PT ;  /* 0x000000ff03077812 */ /* 0x000fc600078ec0ff */
[----:B------:R-:W-:Y:S02]  /*03e0*/  VIADD R12, R8, 0xffffffff ;  /* 0xffffffff080c7836 */ /* 0x000fe40000000000 */
[----:B------:R-:W-:-:S03]  /*03f0*/  VIADD R11, R7, 0xffffffff ;  /* 0xffffffff070b7836 */ /* 0x000fc60000000000 */
[----:B------:R-:W-:-:S04]  /*0400*/  ISETP.GT.U32.AND P0, PT, R12, 0xfd, PT ;  /* 0x000000fd0c00780c */ /* 0x000fc80003f04070 */
[----:B------:R-:W-:-:S13]  /*0410*/  ISETP.GT.U32.OR P0, PT, R11, 0xfd, P0 ;  /* 0x000000fd0b00780c */ /* 0x000fda0000704470 */
[----:B------:R-:W-:Y:S01]  /*0420*/  @!P0 IMAD.MOV.U32 R10, RZ, RZ, RZ ;  /* 0x000000ffff0a8224 */ /* 0x000fe200078e00ff */
[----:B------:R-:W-:Y:S06]  /*0430*/  @!P0 BRA `(.L_x_28) ;  /* 0x0000000000608947 */ /* 0x000fec0003800000 */
[----:B------:R-:W-:Y:S01]  /*0440*/  FSETP.GTU.FTZ.AND P0, PT, |R0|, +INF , PT ;  /* 0x7f8000000000780b */ /* 0x000fe20003f1c200 */
[----:B------:R-:W-:Y:S01]  /*0450*/  IMAD.MOV.U32 R3, RZ, RZ, R5 ;  /* 0x000000ffff037224 */ /* 0x000fe200078e0005 */
        /* <DEDUP_REMOVED lines=22> */
.L_x_28:
        /* <DEDUP_REMOVED lines=31> */
[CC--:B------:R-:W-:Y:S01]  /*07b0*/  FFMA.RM R8, R14.reuse, R12.reuse, R9 ;  /* 0x0000000c0e087223 */ /* 0x0c0fe20000004009 */
[----:B------:R-:W-:Y:S01]  /*07c0*/  IMAD.MOV R7, RZ, RZ, -R11 ;  /* 0x000000ffff077224 */ /* 0x000fe200078e0a0b */
[----:B------:R-:W-:Y:S02]  /*07d0*/  ISETP.NE.AND P3, PT, R11, RZ, PT ;  /* 0x000000ff0b00720c */ /* 0x000fe40003f65270 */
[----:B------:R-:W-:Y:S01]  /*07e0*/  LOP3.LUT R5, R3, 0x7fffff, RZ, 0xc0, !PT ;  /* 0x007fffff03057812 */ /* 0x000fe200078ec0ff */
[----:B------:R-:W-:Y:S01]  /*07f0*/  FFMA.RP R3, R14, R12, R9 ;  /* 0x0000000c0e037223 */ /* 0x000fe20000008009 */
[----:B------:R-:W-:Y:S02]  /*0800*/  ISETP.NE.AND P1, PT, R11, RZ, PT ;  /* 0x000000ff0b00720c */ /* 0x000fe40003f25270 */
        /* <DEDUP_REMOVED lines=14> */
.L_x_35:
[----:B------:R-:W-:-:S04]  /*08f0*/  LOP3.LUT R0, R0, 0x80000000, RZ, 0xc0, !PT ;  /* 0x8000000000007812 */ /* 0x000fc800078ec0ff */
[----:B------:R-:W-:Y:S01]  /*0900*/  LOP3.LUT R0, R0, 0x7f800000, RZ, 0xfc, !PT ;  /* 0x7f80000000007812 */ /* 0x000fe200078efcff */
[----:B------:R-:W-:Y:S06]  /*0910*/  BRA `(.L_x_36) ;  /* 0x0000000000047947 */ /* 0x000fec0003800000 */
.L_x_34:
[----:B------:R-:W-:-:S07]  /*0920*/  IMAD R0, R7, 0x800000, R0 ;  /* 0x0080000007007824 */ /* 0x000fce00078e0200 */
.L_x_36:
[----:B------:R-:W-:Y:S05]  /*0930*/  BSYNC.RECONVERGENT B2 ;  /* 0x0000000000027941 */ /* 0x000fea0003800200 */
.L_x_33:
[----:B------:R-:W-:Y:S05]  /*0940*/  BRA `(.L_x_37) ;  /* 0x0000000000207947 */ /* 0x000fea0003800000 */
.L_x_32:
[----:B------:R-:W-:-:S04]  /*0950*/  LOP3.LUT R0, R5, 0x80000000, R9, 0x48, !PT ;  /* 0x8000000005007812 */ /* 0x000fc800078e4809 */
[----:B------:R-:W-:Y:S01]  /*0960*/  LOP3.LUT R0, R0, 0x7f800000, RZ, 0xfc, !PT ;  /* 0x7f80000000007812 */ /* 0x000fe200078efcff */
[----:B------:R-:W-:Y:S06]  /*0970*/  BRA `(.L_x_37) ;  /* 0x0000000000147947 */ /* 0x000fec0003800000 */
.L_x_31:
[----:B------:R-:W-:Y:S01]  /*0980*/  LOP3.LUT R0, R5, 0x80000000, R9, 0x48, !PT ;  /* 0x8000000005007812 */ /* 0x000fe200078e4809 */
[----:B------:R-:W-:Y:S06]  /*0990*/  BRA `(.L_x_37) ;  /* 0x00000000000c7947 */ /* 0x000fec0003800000 */
.L_x_30:
[----:B------:R-:W0:Y:S01]  /*09a0*/  MUFU.RSQ R0, -QNAN ;  /* 0xffc0000000007908 */ /* 0x000e220000001400 */
[----:B------:R-:W-:Y:S05]  /*09b0*/  BRA `(.L_x_37) ;  /* 0x0000000000047947 */ /* 0x000fea0003800000 */
.L_x_29:
[----:B------:R-:W-:-:S07]  /*09c0*/  FADD.FTZ R0, R0, R3 ;  /* 0x0000000300007221 */ /* 0x000fce0000010000 */
.L_x_37:
[----:B------:R-:W-:Y:S05]  /*09d0*/  BSYNC.RECONVERGENT B1 ;  /* 0x0000000000017941 */ /* 0x000fea0003800200 */
.L_x_27:
[----:B------:R-:W-:-:S04]  /*09e0*/  IMAD.MOV.U32 R7, RZ, RZ, 0x0 ;  /* 0x00000000ff077424 */ /* 0x000fc800078e00ff */
[----:B0-----:R-:W-:Y:S05]  /*09f0*/  RET.REL.NODEC R6 `(_Z13compute_thetaPfS_S_PiiS0_) ;  /* 0xfffffff406807950 */ /* 0x001fea0003c3ffff */
.L_x_38:
        /* <DEDUP_REMOVED lines=16> */
.L_x_50:


//--------------------- .text._Z7init_biPiii      --------------------------
	.section	.text._Z7init_biPiii,"ax",@progbits
	.align	128
        .global         _Z7init_biPiii
        .type           _Z7init_biPiii,@function
        .size           _Z7init_biPiii,(.L_x_56 - _Z7init_biPiii)
        .other          _Z7init_biPiii,@"STO_CUDA_ENTRY STV_DEFAULT"
_Z7init_biPiii:
.text._Z7init_biPiii:
        /* <DEDUP_REMOVED lines=14> */
[----:B------:R-:W0:Y:S01]  /*00e0*/  LDC R0, c[0x0][0x38c] ;  /* 0x0000e300ff007b82 */ /* 0x000e220000000800 */
[----:B------:R-:W1:Y:S07]  /*00f0*/  LDCU.64 UR4, c[0x0][0x358] ;  /* 0x00006b00ff0477ac */ /* 0x000e6e0008000a00 */
[----:B------:R-:W2:Y:S01]  /*0100*/  LDC.64 R2, c[0x0][0x380] ;  /* 0x0000e000ff027b82 */ /* 0x000ea20000000a00 */
[C---:B0-----:R-:W-:Y:S01]  /*0110*/  IADD3 R7, PT, PT, R5.reuse, -UR7, R0 ;  /* 0x8000000705077c10 */ /* 0x041fe2000fffe000 */
[----:B--2---:R-:W-:-:S05]  /*0120*/  IMAD.WIDE R2, R5, 0x4, R2 ;  /* 0x0000000405027825 */ /* 0x004fca00078e0202 */
[----:B-1----:R-:W-:Y:S01]  /*0130*/  STG.E desc[UR4][R2.64], R7 ;  /* 0x0000000702007986 */ /* 0x002fe2000c101904 */
[----:B------:R-:W-:Y:S05]  /*0140*/  EXIT ;  /* 0x000000000000794d */ /* 0x000fea0003800000 */
.L_x_39:
        /* <DEDUP_REMOVED lines=11> */
.L_x_56:


//--------------------- .text._Z6init_IPfi        --------------------------
	.section	.text._Z6init_IPfi,"ax",@progbits
	.align	128
        .global         _Z6init_IPfi
        .type           _Z6init_IPfi,@function
        .size           _Z6init_IPfi,(.L_x_57 - _Z6init_IPfi)
        .other          _Z6init_IPfi,@"STO_CUDA_ENTRY STV_DEFAULT"
_Z6init_IPfi:
.text._Z6init_IPfi:
[----:B------:R-:W-:Y:S01]  /*0000*/  LDC R1, c[0x0][0x37c] ;  /* 0x0000df00ff017b82 */ /* 0x000fe20000000800 */
[----:B------:R-:W0:Y:S07]  /*0010*/  S2R R3, SR_TID.Y ;  /* 0x0000000000037919 */ /* 0x000e2e0000002200 */
[----:B------:R-:W0:Y:S01]  /*0020*/  S2UR UR4, SR_CTAID.Y ;  /* 0x00000000000479c3 */ /* 0x000e220000002600 */
[----:B------:R-:W1:Y:S07]  /*0030*/  S2R R5, SR_TID.X ;  /* 0x0000000000057919 */ /* 0x000e6e0000002100 */
[----:B------:R-:W0:Y:S01]  /*0040*/  LDC R2, c[0x0][0x364] ;  /* 0x0000d900ff027b82 */ /* 0x000e220000000800 */
[----:B------:R-:W1:Y:S07]  /*0050*/  LDCU UR6, c[0x0][0x360] ;  /* 0x00006c00ff0677ac */ /* 0x000e6e0008000800 */
[----:B------:R-:W2:Y:S08]  /*0060*/  S2UR UR5, SR_CTAID.X ;  /* 0x00000000000579c3 */ /* 0x000eb00000002500 */
[----:B------:R-:W2:Y:S08]  /*0070*/  LDC R7, c[0x0][0x370] ;  /* 0x0000dc00ff077b82 */ /* 0x000eb00000000800 */
[----:B------:R-:W3:Y:S01]  /*0080*/  LDC R0, c[0x0][0x388] ;  /* 0x0000e200ff007b82 */ /* 0x000ee20000000800 */
[----:B0-----:R-:W-:-:S04]  /*0090*/  IMAD R2, R2, UR4, R3 ;  /* 0x0000000402027c24 */ /* 0x001fc8000f8e0203 */
[----:B--2---:R-:W-:-:S04]  /*00a0*/  IMAD R2, R2, R7, UR5 ;  /* 0x0000000502027e24 */ /* 0x004fc8000f8e0207 */
[----:B-1----:R-:W-:Y:S02]  /*00b0*/  IMAD R5, R2, UR6, R5 ;  /* 0x0000000602057c24 */ /* 0x002fe4000f8e0205 */
[----:B---3--:R-:W-:-:S05]  /*00c0*/  IMAD R4, R0, R0, RZ ;  /* 0x0000000000047224 */ /* 0x008fca00078e02ff */
[----:B------:R-:W-:-:S13]  /*00d0*/  ISETP.GE.AND P0, PT, R5, R4, PT ;  /* 0x000000040500720c */ /* 0x000fda0003f06270 */
[----:B------:R-:W-:Y:S05]  /*00e0*/  @P0 EXIT ;  /* 0x000000000000094d */ /* 0x000fea0003800000 */
[----:B------:R-:W-:Y:S01]  /*00f0*/  IABS R7, R0 ;  /* 0x0000000000077213 */ /* 0x000fe20000000000 */
[----:B------:R-:W0:Y:S03]  /*0100*/  LDCU.64 UR4, c[0x0][0x358] ;  /* 0x00006b00ff0477ac */ /* 0x000e260008000a00 */
[----:B------:R-:W1:Y:S08]  /*0110*/  I2F.RP R4, R7 ;  /* 0x0000000700047306 */ /* 0x000e700000209400 */
[----:B-1----:R-:W1:Y:S02]  /*0120*/  MUFU.RCP R4, R4 ;  /* 0x0000000400047308 */ /* 0x002e640000001000 */
[----:B-1----:R-:W-:-:S06]  /*0130*/  VIADD R2, R4, 0xffffffe ;  /* 0x0ffffffe04027836 */ /* 0x002fcc0000000000 */
[----:B------:R1:W2:Y:S02]  /*0140*/  F2I.FTZ.U32.TRUNC.NTZ R3, R2 ;  /* 0x0000000200037305 */ /* 0x0002a4000021f000 */
[----:B-1----:R-:W-:Y:S02]  /*0150*/  HFMA2 R2, -RZ, RZ, 0, 0 ;  /* 0x00000000ff027431 */ /* 0x002fe400000001ff */
[----:B--2---:R-:W-:-:S04]  /*0160*/  IMAD.MOV R6, RZ, RZ, -R3 ;  /* 0x000000ffff067224 */ /* 0x004fc800078e0a03 */
[----:B------:R-:W-:Y:S01]  /*0170*/  IMAD R9, R6, R7, RZ ;  /* 0x0000000706097224 */ /* 0x000fe200078e02ff */
[----:B------:R-:W-:-:S03]  /*0180*/  IABS R6, R5 ;  /* 0x0000000500067213 */ /* 0x000fc60000000000 */
[----:B------:R-:W-:Y:S01]  /*0190*/  IMAD.HI.U32 R3, R3, R9, R2 ;  /* 0x0000000903037227 */ /* 0x000fe200078e0002 */
[----:B------:R-:W-:-:S04]  /*01a0*/  LOP3.LUT R2, R5, R0, RZ, 0x3c, !PT ;  /* 0x0000000005027212 */ /* 0x000fc800078e3cff */
[----:B------:R-:W-:Y:S01]  /*01b0*/  ISETP.GE.AND P1, PT, R2, RZ, PT ;  /* 0x000000ff0200720c */ /* 0x000fe20003f26270 */
[----:B------:R-:W-:-:S04]  /*01c0*/  IMAD.HI.U32 R3, R3, R6, RZ ;  /* 0x0000000603037227 */ /* 0x000fc800078e00ff */
[----:B------:R-:W-:-:S04]  /*01d0*/  IMAD.MOV R4, RZ, RZ, -R3 ;  /* 0x000000ffff047224 */ /* 0x000fc800078e0a03 */
[----:B------:R-:W-:-:S05]  /*01e0*/  IMAD R4, R7, R4, R6 ;  /* 0x0000000407047224 */ /* 0x000fca00078e0206 */
[----:B------:R-:W-:-:S13]  /*01f0*/  ISETP.GT.U32.AND P2, PT, R7, R4, PT ;  /* 0x000000040700720c */ /* 0x000fda0003f44070 */
[-C--:B------:R-:W-:Y:S01]  /*0200*/  @!P2 IADD3 R4, PT, PT, R4, -R7.reuse, RZ ;  /* 0x800000070404a210 */ /* 0x080fe20007ffe0ff */
[----:B------:R-:W-:Y:S01]  /*0210*/  @!P2 VIADD R3, R3, 0x1 ;  /* 0x000000010303a836 */ /* 0x000fe20000000000 */
[----:B------:R-:W-:Y:S02]  /*0220*/  ISETP.NE.AND P2, PT, R0, RZ, PT ;  /* 0x000000ff0000720c */ /* 0x000fe40003f45270 */
[----:B------:R-:W-:-:S13]  /*0230*/  ISETP.GE.U32.AND P0, PT, R4, R7, PT ;  /* 0x000000070400720c */ /* 0x000fda0003f06070 */
[----:B------:R-:W-:-:S05]  /*0240*/  @P0 IADD3 R3, PT, PT, R3, 0x1, RZ ;  /* 0x0000000103030810 */ /* 0x000fca0007ffe0ff */
[----:B------:R-:W-:Y:S02]  /*0250*/  IMAD.MOV.U32 R7, RZ, RZ, R3 ;  /* 0x000000ffff077224 */ /* 0x000fe400078e0003 */
[----:B------:R-:W1:Y:S03]  /*0260*/  LDC.64 R2, c[0x0][0x380] ;  /* 0x0000e000ff027b82 */ /* 0x000e660000000a00 */
[----:B------:R-:W-:Y:S02]  /*0270*/  @!P1 IADD3 R7, PT, PT, -R7, RZ, RZ ;  /* 0x000000ff07079210 */ /* 0x000fe40007ffe1ff */
[----:B------:R-:W-:-:S04]  /*0280*/  @!P2 LOP3.LUT R7, RZ, R0, RZ, 0x33, !PT ;  /* 0x00000000ff07a212 */ /* 0x000fc800078e33ff */
[----:B------:R-:W-:-:S05]  /*0290*/  IADD3 R4, PT, PT, -R7, RZ, RZ ;  /* 0x000000ff07047210 */ /* 0x000fca0007ffe1ff */
[----:B------:R-:W-:-:S04]  /*02a0*/  IMAD R4, R0, R4, R5 ;  /* 0x0000000400047224 */ /* 0x000fc800078e0205 */
[----:B------:R-:W-:Y:S01]  /*02b0*/  IMAD R5, R4, R0, R7 ;  /* 0x0000000004057224 */ /* 0x000fe200078e0207 */
[----:B------:R-:W-:-:S03]  /*02c0*/  ISETP.NE.AND P0, PT, R7, R4, PT ;  /* 0x000000040700720c */ /* 0x000fc60003f05270 */
[----:B-1----:R-:W-:Y:S01]  /*02d0*/  IMAD.WIDE R2, R5, 0x4, R2 ;  /* 0x0000000405027825 */ /* 0x002fe200078e0202 */
[----:B------:R-:W-:-:S05]  /*02e0*/  FSEL R5, RZ, 1, P0 ;  /* 0x3f800000ff057808 */ /* 0x000fca0000000000 */
[----:B0-----:R-:W-:Y:S01]  /*02f0*/  STG.E desc[UR4][R2.64], R5 ;  /* 0x0000000502007986 */ /* 0x001fe2000c101904 */
[----:B------:R-:W-:Y:S05]  /*0300*/  EXIT ;  /* 0x000000000000794d */ /* 0x000fea0003800000 */
.L_x_40:
        /* <DEDUP_REMOVED lines=15> */
.L_x_57:


//--------------------- .text._Z9init_AInDPfS_ii  --------------------------
	.section	.text._Z9init_AInDPfS_ii,"ax",@progbits
	.align	128
        .global         _Z9init_AInDPfS_ii
        .type           _Z9init_AInDPfS_ii,@function
        .size           _Z9init_AInDPfS_ii,(.L_x_58 - _Z9init_AInDPfS_ii)
        .other          _Z9init_AInDPfS_ii,@"STO_CUDA_ENTRY STV_DEFAULT"
_Z9init_AInDPfS_ii:
.text._Z9init_AInDPfS_ii:
        /* <DEDUP_REMOVED lines=8> */
[----:B------:R-:W3:Y:S01]  /*0080*/  LDC.64 R2, c[0x0][0x390] ;  /* 0x0000e400ff027b82 */ /* 0x000ee20000000a00 */
        /* <DEDUP_REMOVED lines=8> */
[----:B------:R-:W1:Y:S01]  /*0110*/  I2F.RP R6, R7 ;  /* 0x0000000700067306 */ /* 0x000e620000209400 */
[----:B------:R-:W2:Y:S07]  /*0120*/  LDCU.64 UR6, c[0x0][0x388] ;  /* 0x00007100ff0677ac */ /* 0x000eae0008000a00 */
[----:B-1----:R-:W1:Y:S02]  /*0130*/  MUFU.RCP R6, R6 ;  /* 0x0000000600067308 */ /* 0x002e640000001000 */
[----:B-1----:R-:W-:-:S06]  /*0140*/  VIADD R4, R6, 0xffffffe ;  /* 0x0ffffffe06047836 */ /* 0x002fcc0000000000 */
[----:B------:R1:W3:Y:S02]  /*0150*/  F2I.FTZ.U32.TRUNC.NTZ R5, R4 ;  /* 0x0000000400057305 */ /* 0x0002e4000021f000 */
[----:B-1----:R-:W-:Y:S02]  /*0160*/  HFMA2 R4, -RZ, RZ, 0, 0 ;  /* 0x00000000ff047431 */ /* 0x002fe400000001ff */
[----:B---3--:R-:W-:-:S04]  /*0170*/  IMAD.MOV R8, RZ, RZ, -R5 ;  /* 0x000000ffff087224 */ /* 0x008fc800078e0a05 */
        /* <DEDUP_REMOVED lines=17> */
[----:B------:R-:W-:-:S05]  /*0290*/  @!P2 LOP3.LUT R7, RZ, R3, RZ, 0x33, !PT ;  /* 0x00000003ff07a212 */ /* 0x000fca00078e33ff */
[----:B------:R-:W-:-:S04]  /*02a0*/  IMAD.MOV R6, RZ, RZ, -R7 ;  /* 0x000000ffff067224 */ /* 0x000fc800078e0a07 */
[----:B------:R-:W-:-:S04]  /*02b0*/  IMAD R3, R3, R6, R0 ;  /* 0x0000000603037224 */ /* 0x000fc800078e0200 */
[----:B------:R-:W-:-:S04]  /*02c0*/  IMAD R9, R3, R2, R7 ;  /* 0x0000000203097224 */ /* 0x000fc800078e0207 */
[----:B-1----:R-:W-:-:S06]  /*02d0*/  IMAD.WIDE R4, R9, 0x4, R4 ;  /* 0x0000000409047825 */ /* 0x002fcc00078e0204 */
[----:B0-----:R-:W3:Y:S01]  /*02e0*/  LDG.E R5, desc[UR4][R4.64] ;  /* 0x0000000404057981 */ /* 0x001ee2000c1e1900 */
[----:B------:R-:W-:Y:S01]  /*02f0*/  IMAD R2, R3, R2, R3 ;  /* 0x0000000203027224 */ /* 0x000fe200078e0203 */
[----:B------:R-:W-:-:S04]  /*0300*/  SHF.R.S32.HI R3, RZ, 0x1f, R7 ;  /* 0x0000001fff037819 */ /* 0x000fc80000011407 */
[----:B------:R-:W-:-:S04]  /*0310*/  IADD3 R7, P0, PT, R7, R2, RZ ;  /* 0x0000000207077210 */ /* 0x000fc80007f1e0ff */
[----:B------:R-:W-:Y:S02]  /*0320*/  LEA.HI.X.SX32 R0, R2, R3, 0x1, P0 ;  /* 0x0000000302007211 */ /* 0x000fe400000f0eff */
[----:B--2---:R-:W-:-:S04]  /*0330*/  LEA R2, P0, R7, UR6, 0x2 ;  /* 0x0000000607027c11 */ /* 0x004fc8000f8010ff */
[----:B------:R-:W-:-:S05]  /*0340*/  LEA.HI.X R3, R7, UR7, R0, 0x2, P0 ;  /* 0x0000000707037c11 */ /* 0x000fca00080f1400 */
[----:B---3--:R-:W-:Y:S01]  /*0350*/  STG.E desc[UR4][R2.64+0x4], R5 ;  /* 0x0000040502007986 */ /* 0x008fe2000c101904 */
[----:B------:R-:W-:Y:S05]  /*0360*/  EXIT ;  /* 0x000000000000794d */ /* 0x000fea0003800000 */
.L_x_41:
        /* <DEDUP_REMOVED lines=9> */
.L_x_58:


//--------------------- .text._Z9init_cInDPfS_ii  --------------------------
	.section	.text._Z9init_cInDPfS_ii,"ax",@progbits
	.align	128
        .global         _Z9init_cInDPfS_ii
        .type           _Z9init_cInDPfS_ii,@function
        .size           _Z9init_cInDPfS_ii,(.L_x_59 - _Z9init_cInDPfS_ii)
        .other          _Z9init_cInDPfS_ii,@"STO_CUDA_ENTRY STV_DEFAULT"
_Z9init_cInDPfS_ii:
.text._Z9init_cInDPfS_ii:
        /* <DEDUP_REMOVED lines=11> */
[----:B-1----:R-:W-:-:S05]  /*00b0*/  IMAD R7, R2, UR6, R7 ;  /* 0x0000000602077c24 */ /* 0x002fca000f8e0207 */
[----:B---3--:R-:W-:-:S13]  /*00c0*/  ISETP.GE.AND P0, PT, R7, R0, PT ;  /* 0x000000000700720c */ /* 0x008fda0003f06270 */
[----:B------:R-:W-:Y:S05]  /*00d0*/  @P0 EXIT ;  /* 0x000000000000094d */ /* 0x000fea0003800000 */
[----:B------:R-:W0:Y:S01]  /*00e0*/  LDC.64 R2, c[0x0][0x380] ;  /* 0x0000e000ff027b82 */ /* 0x000e220000000a00 */
[----:B------:R-:W1:Y:S01]  /*00f0*/  LDCU.64 UR4, c[0x0][0x358] ;  /* 0x00006b00ff0477ac */ /* 0x000e620008000a00 */
[----:B------:R-:W-:Y:S01]  /*0100*/  IABS R9, R0 ;  /* 0x0000000000097213 */ /* 0x000fe20000000000 */
[----:B------:R-:W2:Y:S01]  /*0110*/  LDCU UR6, c[0x0][0x390] ;  /* 0x00007200ff0677ac */ /* 0x000ea20008000800 */
[----:B0-----:R-:W-:-:S05]  /*0120*/  IMAD.WIDE R2, R7, 0x4, R2 ;  /* 0x0000000407027825 */ /* 0x001fca00078e0202 */
[----:B-1----:R0:W3:Y:S01]  /*0130*/  LDG.E R8, desc[UR4][R2.64] ;  /* 0x0000000402087981 */ /* 0x0020e2000c1e1900 */
[----:B------:R-:W1:Y:S01]  /*0140*/  I2F.RP R6, R9 ;  /* 0x0000000900067306 */ /* 0x000e620000209400 */
[----:B0-----:R-:W-:-:S07]  /*0150*/  IABS R2, R7 ;  /* 0x0000000700027213 */ /* 0x001fce0000000000 */
[----:B-1----:R-:W0:Y:S02]  /*0160*/  MUFU.RCP R6, R6 ;  /* 0x0000000600067308 */ /* 0x002e240000001000 */
[----:B0-----:R-:W-:-:S06]  /*0170*/  IADD3 R4, PT, PT, R6, 0xffffffe, RZ ;  /* 0x0ffffffe06047810 */ /* 0x001fcc0007ffe0ff */
[----:B------:R0:W1:Y:S02]  /*0180*/  F2I.FTZ.U32.TRUNC.NTZ R5, R4 ;  /* 0x0000000400057305 */ /* 0x000064000021f000 */
[----:B0-----:R-:W-:Y:S01]  /*0190*/  IMAD.MOV.U32 R4, RZ, RZ, RZ ;  /* 0x000000ffff047224 */ /* 0x001fe200078e00ff */
[----:B-1----:R-:W-:-:S05]  /*01a0*/  IADD3 R10, PT, PT, RZ, -R5, RZ ;  /* 0x80000005ff0a7210 */ /* 0x002fca0007ffe0ff */
[----:B------:R-:W-:-:S04]  /*01b0*/  IMAD R11, R10, R9, RZ ;  /* 0x000000090a0b7224 */ /* 0x000fc800078e02ff */
[----:B------:R-:W-:-:S06]  /*01c0*/  IMAD.HI.U32 R5, R5, R11, R4 ;  /* 0x0000000b05057227 */ /* 0x000fcc00078e0004 */
[----:B------:R-:W-:-:S05]  /*01d0*/  IMAD.HI.U32 R5, R5, R2, RZ ;  /* 0x0000000205057227 */ /* 0x000fca00078e00ff */
[----:B------:R-:W-:-:S05]  /*01e0*/  IADD3 R3, PT, PT, -R5, RZ, RZ ;  /* 0x000000ff05037210 */ /* 0x000fca0007ffe1ff */
[----:B------:R-:W-:-:S05]  /*01f0*/  IMAD R2, R9, R3, R2 ;  /* 0x0000000309027224 */ /* 0x000fca00078e0202 */
[----:B------:R-:W-:-:S13]  /*0200*/  ISETP.GT.U32.AND P2, PT, R9, R2, PT ;  /* 0x000000020900720c */ /* 0x000fda0003f44070 */
[----:B------:R-:W-:Y:S01]  /*0210*/  @!P2 IMAD.IADD R2, R2, 0x1, -R9 ;  /* 0x000000010202a824 */ /* 0x000fe200078e0a09 */
[----:B------:R-:W-:Y:S02]  /*0220*/  @!P2 IADD3 R5, PT, PT, R5, 0x1, RZ ;  /* 0x000000010505a810 */ /* 0x000fe40007ffe0ff */
[----:B------:R-:W-:Y:S02]  /*0230*/  ISETP.NE.AND P2, PT, R0, RZ, PT ;  /* 0x000000ff0000720c */ /* 0x000fe40003f45270 */
[----:B------:R-:W-:Y:S02]  /*0240*/  ISETP.GE.U32.AND P0, PT, R2, R9, PT ;  /* 0x000000090200720c */ /* 0x000fe40003f06070 */
[----:B------:R-:W-:-:S04]  /*0250*/  LOP3.LUT R2, R7, R0, RZ, 0x3c, !PT ;  /* 0x0000000007027212 */ /* 0x000fc800078e3cff */
[----:B------:R-:W-:Y:S02]  /*0260*/  ISETP.GE.AND P1, PT, R2, RZ, PT ;  /* 0x000000ff0200720c */ /* 0x000fe40003f26270 */
[----:B------:R-:W0:Y:S05]  /*0270*/  LDC.64 R2, c[0x0][0x388] ;  /* 0x0000e200ff027b82 */ /* 0x000e2a0000000a00 */
[----:B------:R-:W-:-:S06]  /*0280*/  @P0 VIADD R5, R5, 0x1 ;  /* 0x0000000105050836 */ /* 0x000fcc0000000000 */
[----:B------:R-:W-:Y:S02]  /*0290*/  @!P1 IADD3 R5, PT, PT, -R5, RZ, RZ ;  /* 0x000000ff05059210 */ /* 0x000fe40007ffe1ff */
[----:B------:R-:W-:-:S04]  /*02a0*/  @!P2 LOP3.LUT R5, RZ, R0, RZ, 0x33, !PT ;  /* 0x00000000ff05a212 */ /* 0x000fc800078e33ff */
[----:B------:R-:W-:-:S05]  /*02b0*/  IADD3 R4, PT, PT, -R5, RZ, RZ ;  /* 0x000000ff05047210 */ /* 0x000fca0007ffe1ff */
[----:B------:R-:W-:-:S04]  /*02c0*/  IMAD R0, R0, R4, R7 ;  /* 0x0000000400007224 */ /* 0x000fc800078e0207 */
[----:B--2---:R-:W-:-:S04]  /*02d0*/  IMAD R5, R0, UR6, R5 ;  /* 0x0000000600057c24 */ /* 0x004fc8000f8e0205 */
[----:B0-----:R-:W-:-:S04]  /*02e0*/  IMAD.WIDE R2, R5, 0x4, R2 ;  /* 0x0000000405027825 */ /* 0x001fc800078e0202 */
[----:B---3--:R-:W-:-:S05]  /*02f0*/  FADD R7, -R8, -RZ ;  /* 0x800000ff08077221 */ /* 0x008fca0000000100 */
[----:B------:R-:W-:Y:S01]  /*0300*/  STG.E desc[UR4][R2.64], R7 ;  /* 0x0000000702007986 */ /* 0x000fe2000c101904 */
[----:B------:R-:W-:Y:S05]  /*0310*/  EXIT ;  /* 0x000000000000794d */ /* 0x000fea0003800000 */
.L_x_42:
        /* <DEDUP_REMOVED lines=14> */
.L_x_59:


//--------------------- .text._Z7get_idxPfPiS_i   --------------------------
	.section	.text._Z7get_idxPfPiS_i,"ax",@progbits
	.align	128
        .global         _Z7get_idxPfPiS_i
        .type           _Z7get_idxPfPiS_i,@function
        .size           _Z7get_idxPfPiS_i,(.L_x_60 - _Z7get_idxPfPiS_i)
        .other          _Z7get_idxPfPiS_i,@"STO_CUDA_ENTRY STV_DEFAULT"
_Z7get_idxPfPiS_i:
.text._Z7get_idxPfPiS_i:
[----:B------:R-:W-:Y:S01]  /*0000*/  LDC R1, c[0x0][0x37c] ;  /* 0x0000df00ff017b82 */ /* 0x000fe20000000800 */
[----:B------:R-:W0:Y:S07]  /*0010*/  S2R R3, SR_TID.X ;  /* 0x0000000000037919 */ /* 0x000e2e0000002100 */
[----:B------:R-:W0:Y:S01]  /*0020*/  S2UR UR4, SR_CTAID.X ;  /* 0x00000000000479c3 */ /* 0x000e220000002500 */
[----:B------:R-:W1:Y:S07]  /*0030*/  LDCU UR6, c[0x0][0x398] ;  /* 0x00007300ff0677ac */ /* 0x000e6e0008000800 */
[----:B------:R-:W0:Y:S02]  /*0040*/  LDC R0, c[0x0][0x360] ;  /* 0x0000d800ff007b82 */ /* 0x000e240000000800 */
[----:B0-----:R-:W-:Y:S01]  /*0050*/  IMAD R9, R0, UR4, R3 ;  /* 0x0000000400097c24 */ /* 0x001fe2000f8e0203 */
[----:B------:R-:W0:Y:S04]  /*0060*/  LDCU.64 UR4, c[0x0][0x358] ;  /* 0x00006b00ff0477ac */ /* 0x000e280008000a00 */
[----:B------:R-:W-:-:S02]  /*0070*/  ISETP.NE.AND P0, PT, R9, RZ, PT ;  /* 0x000000ff0900720c */ /* 0x000fc40003f05270 */
[----:B-1----:R-:W-:-:S11]  /*0080*/  ISETP.GE.AND P1, PT, R9, UR6, PT ;  /* 0x0000000609007c0c */ /* 0x002fd6000bf26270 */
[----:B------:R-:W0:Y:S01]  /*0090*/  @!P0 LDC.64 R2, c[0x0][0x388] ;  /* 0x0000e200ff028b82 */ /* 0x000e220000000a00 */
[----:B------:R-:W-:-:S05]  /*00a0*/  @!P0 MOV R5, 0xffffffff ;  /* 0xffffffff00058802 */ /* 0x000fca0000000f00 */
[----:B0-----:R0:W-:Y:S02]  /*00b0*/  @!P0 STG.E desc[UR4][R2.64], R5 ;  /* 0x0000000502008986 */ /* 0x0011e4000c101904 */
[----:B------:R-:W-:Y:S06]  /*00c0*/  BAR.SYNC.DEFER_BLOCKING 0x0 ;  /* 0x0000000000007b1d */ /* 0x000fec0000010000 */
[----:B------:R-:W-:Y:S05]  /*00d0*/  @P1 EXIT ;  /* 0x000000000000194d */ /* 0x000fea0003800000 */
[----:B0-----:R-:W0:Y:S08]  /*00e0*/  LDC.64 R2, c[0x0][0x380] ;  /* 0x0000e000ff027b82 */ /* 0x001e300000000a00 */
[----:B------:R-:W1:Y:S01]  /*00f0*/  LDC.64 R4, c[0x0][0x390] ;  /* 0x0000e400ff047b82 */ /* 0x000e620000000a00 */
[----:B0-----:R-:W-:-:S06]  /*0100*/  IMAD.WIDE R2, R9, 0x4, R2 ;  /* 0x0000000409027825 */ /* 0x001fcc00078e0202 */
[----:B------:R-:W2:Y:S04]  /*0110*/  LDG.E R2, desc[UR4][R2.64] ;  /* 0x0000000402027981 */ /* 0x000ea8000c1e1900 */
[----:B-1----:R-:W2:Y:S01]  /*0120*/  LDG.E R5, desc[UR4][R4.64] ;  /* 0x0000000404057981 */ /* 0x002ea2000c1e1900 */
[----:B------:R-:W-:Y:S01]  /*0130*/  UMOV UR6, 0x88e368f1 ;  /* 0x88e368f100067882 */ /* 0x000fe20000000000 */
[----:B------:R-:W-:Y:S01]  /*0140*/  UMOV UR7, 0x3ee4f8b5 ;  /* 0x3ee4f8b500077882 */ /* 0x000fe20000000000 */
[----:B--2---:R-:W-:-:S06]  /*0150*/  FADD R6, R2, -R5 ;  /* 0x8000000502067221 */ /* 0x004fcc0000000000 */
[----:B------:R-:W0:Y:S02]  /*0160*/  F2F.F64.F32 R6, |R6| ;  /* 0x4000000600067310 */ /* 0x000e240000201800 */
[----:B0-----:R-:W-:-:S14]  /*0170*/  DSETP.GTU.AND P0, PT, R6, UR6, PT ;  /* 0x0000000606007e2a */ /* 0x001fdc000bf0c000 */
[----:B------:R-:W-:Y:S05]  /*0180*/  @P0 EXIT ;  /* 0x000000000000094d */ /* 0x000fea0003800000 */
[----:B------:R-:W0:Y:S01]  /*0190*/  LDCU.64 UR4, c[0x0][0x388] ;  /* 0x00007100ff0477ac */ /* 0x000e220008000a00 */
[----:B------:R-:W-:Y:S02]  /*01a0*/  MOV R8, 0xffffffff ;  /* 0xffffffff00087802 */ /* 0x000fe40000000f00 */
[----:B0-----:R-:W-:Y:S02]  /*01b0*/  MOV R2, UR4 ;  /* 0x0000000400027c02 */ /* 0x001fe40008000f00 */
[----:B------:R-:W-:-:S05]  /*01c0*/  MOV R3, UR5 ;  /* 0x0000000500037c02 */ /* 0x000fca0008000f00 */
[----:B------:R-:W-:Y:S01]  /*01d0*/  ATOMG.E.CAS.STRONG.GPU PT, RZ, [R2], R8, R9 ;  /* 0x0000000802ff73a9 */ /* 0x000fe200001ee109 */
[----:B------:R-:W-:Y:S05]  /*01e0*/  EXIT ;  /* 0x000000000000794d */ /* 0x000fea0003800000 */
.L_x_43:
        /* <DEDUP_REMOVED lines=9> */
.L_x_60:


//--------------------- .text._Z7get_valPfiS_     --------------------------
	.section	.text._Z7get_valPfiS_,"ax",@progbits
	.align	128
        .global         _Z7get_valPfiS_
        .type           _Z7get_valPfiS_,@function
        .size           _Z7get_valPfiS_,(.L_x_61 - _Z7get_valPfiS_)
        .other          _Z7get_valPfiS_,@"STO_CUDA_ENTRY STV_DEFAULT"
_Z7get_valPfiS_:
.text._Z7get_valPfiS_:
        /* <DEDUP_REMOVED lines=8> */
[----:B------:R-:W0:Y:S01]  /*0080*/  LDC.64 R2, c[0x0][0x380] ;  /* 0x0000e000ff027b82 */ /* 0x000e220000000a00 */
[----:B------:R-:W1:Y:S01]  /*0090*/  LDCU.64 UR4, c[0x0][0x358] ;  /* 0x00006b00ff0477ac */ /* 0x000e620008000a00 */
[----:B0-----:R-:W-:-:S06]  /*00a0*/  IMAD.WIDE R2, R5, 0x4, R2 ;  /* 0x0000000405027825 */ /* 0x001fcc00078e0202 */
[----:B-1----:R-:W2:Y:S01]  /*00b0*/  LDG.E R3, desc[UR4][R2.64] ;  /* 0x0000000402037981 */ /* 0x002ea2000c1e1900 */
[----:B------:R-:W2:Y:S03]  /*00c0*/  LDC.64 R4, c[0x0][0x390] ;  /* 0x0000e400ff047b82 */ /* 0x000ea60000000a00 */
[----:B--2---:R-:W-:Y:S01]  /*00d0*/  STG.E desc[UR4][R4.64], R3 ;  /* 0x0000000304007986 */ /* 0x004fe2000c101904 */
[----:B------:R-:W-:Y:S05]  /*00e0*/  EXIT ;  /* 0x000000000000794d */ /* 0x000fea0003800000 */
.L_x_44:
        /* <DEDUP_REMOVED lines=9> */
.L_x_61:


//--------------------- .text._Z10reduce_minPfiS_ --------------------------
	.section	.text._Z10reduce_minPfiS_,"ax",@progbits
	.align	128
        .global         _Z10reduce_minPfiS_
        .type           _Z10reduce_minPfiS_,@function
        .size           _Z10reduce_minPfiS_,(.L_x_62 - _Z10reduce_minPfiS_)
        .other          _Z10reduce_minPfiS_,@"STO_CUDA_ENTRY STV_DEFAULT"
_Z10reduce_minPfiS_:
.text._Z10reduce_minPfiS_:
[----:B------:R-:W-:Y:S01]  /*0000*/  LDC R1, c[0x0][0x37c] ;  /* 0x0000df00ff017b82 */ /* 0x000fe20000000800 */
[----:B------:R-:W0:Y:S01]  /*0010*/  S2R R6, SR_TID.X ;  /* 0x0000000000067919 */ /* 0x000e220000002100 */
[----:B------:R-:W0:Y:S01]  /*0020*/  LDCU UR8, c[0x0][0x360] ;  /* 0x00006c00ff0877ac */ /* 0x000e220008000800 */
[----:B------:R-:W-:Y:S01]  /*0030*/  IMAD.MOV.U32 R4, RZ, RZ, 0x4b189680 ;  /* 0x4b189680ff047424 */ /* 0x000fe200078e00ff */
[----:B------:R-:W0:Y:S01]  /*0040*/  S2R R7, SR_CTAID.X ;  /* 0x0000000000077919 */ /* 0x000e220000002500 */
[----:B------:R-:W1:Y:S01]  /*0050*/  LDCU UR4, c[0x0][0x388] ;  /* 0x00007100ff0477ac */ /* 0x000e620008000800 */
[----:B------:R-:W2:Y:S01]  /*0060*/  LDCU.64 UR6, c[0x0][0x358] ;  /* 0x00006b00ff0677ac */ /* 0x000ea20008000a00 */
[----:B0-----:R-:W-:-:S05]  /*0070*/  IMAD R5, R7, UR8, R6 ;  /* 0x0000000807057c24 */ /* 0x001fca000f8e0206 */
[----:B-1----:R-:W-:-:S13]  /*0080*/  ISETP.GE.AND P0, PT, R5, UR4, PT ;  /* 0x0000000405007c0c */ /* 0x002fda000bf06270 */
[----:B------:R-:W0:Y:S02]  /*0090*/  @!P0 LDC.64 R2, c[0x0][0x380] ;  /* 0x0000e000ff028b82 */ /* 0x000e240000000a00 */
[----:B0-----:R-:W-:-:S05]  /*00a0*/  @!P0 IMAD.WIDE R2, R5, 0x4, R2 ;  /* 0x0000000405028825 */ /* 0x001fca00078e0202 */
[----:B--2---:R-:W2:Y:S01]  /*00b0*/  @!P0 LDG.E R4, desc[UR6][R2.64] ;  /* 0x0000000602048981 */ /* 0x004ea2000c1e1900 */
[----:B------:R-:W0:Y:S01]  /*00c0*/  S2UR UR5, SR_CgaCtaId ;  /* 0x00000000000579c3 */ /* 0x000e220000008800 */
[----:B------:R-:W-:Y:S01]  /*00d0*/  IMAD.U32 R0, RZ, RZ, UR8 ;  /* 0x00000008ff007e24 */ /* 0x000fe2000f8e00ff */
[----:B------:R-:W-:Y:S01]  /*00e0*/  UMOV UR4, 0x400 ;  /* 0x0000040000047882 */ /* 0x000fe20000000000 */
[----:B------:R-:W-:-:S03]  /*00f0*/  ISETP.NE.AND P0, PT, R6, RZ, PT ;  /* 0x000000ff0600720c */ /* 0x000fc60003f05270 */
[----:B------:R-:W-:Y:S01]  /*0100*/  ISETP.GE.U32.AND P1, PT, R0, 0x2, PT ;  /* 0x000000020000780c */ /* 0x000fe20003f26070 */
[----:B0-----:R-:W-:-:S06]  /*0110*/  ULEA UR4, UR5, UR4, 0x18 ;  /* 0x0000000405047291 */ /* 0x001fcc000f8ec0ff */
[----:B------:R-:W-:-:S05]  /*0120*/  LEA R5, R6, UR4, 0x2 ;  /* 0x0000000406057c11 */ /* 0x000fca000f8e10ff */
[----:B--2---:R0:W-:Y:S01]  /*0130*/  STS [R5], R4 ;  /* 0x0000000405007388 */ /* 0x0041e20000000800 */
[----:B------:R-:W-:Y:S06]  /*0140*/  BAR.SYNC.DEFER_BLOCKING 0x0 ;  /* 0x0000000000007b1d */ /* 0x000fec0000010000 */
[----:B------:R-:W-:Y:S05]  /*0150*/  @!P1 BRA `(.L_x_45) ;  /* 0x0000000000309947 */ /* 0x000fea0003800000 */
.L_x_46:
[----:B0-----:R-:W-:-:S04]  /*0160*/  SHF.R.U32.HI R4, RZ, 0x1, R0 ;  /* 0x00000001ff047819 */ /* 0x001fc80000011600 */
[----:B------:R-:W-:-:S13]  /*0170*/  ISETP.GE.U32.AND P2, PT, R6, R4, PT ;  /* 0x000000040600720c */ /* 0x000fda0003f46070 */
[----:B------:R-:W-:Y:S01]  /*0180*/  @!P2 IMAD R3, R4, 0x4, R5 ;  /* 0x000000040403a824 */ /* 0x000fe200078e0205 */
[----:B------:R-:W-:Y:S05]  /*0190*/  @!P2 LDS R2, [R5] ;  /* 0x000000000502a984 */ /* 0x000fea0000000800 */
[----:B------:R-:W0:Y:S02]  /*01a0*/  @!P2 LDS R3, [R3] ;  /* 0x000000000303a984 */ /* 0x000e240000000800 */
[----:B0-----:R-:W-:-:S04]  /*01b0*/  @!P2 FSETP.GT.AND P1, PT, R2, R3, PT ;  /* 0x000000030200a20b */ /* 0x001fc80003f24000 */
[----:B------:R-:W-:Y:S02]  /*01c0*/  @!P2 FSEL R2, R3, R2, P1 ;  /* 0x000000020302a208 */ /* 0x000fe40000800000 */
[----:B------:R-:W-:Y:S01]  /*01d0*/  ISETP.GT.U32.AND P1, PT, R0, 0x3, PT ;  /* 0x000000030000780c */ /* 0x000fe20003f24070 */
[----:B------:R-:W-:Y:S02]  /*01e0*/  IMAD.MOV.U32 R0, RZ, RZ, R4 ;  /* 0x000000ffff007224 */ /* 0x000fe400078e0004 */
[----:B------:R1:W-:Y:S01]  /*01f0*/  @!P2 STS [R5], R2 ;  /* 0x000000020500a388 */ /* 0x0003e20000000800 */
[----:B------:R-:W-:Y:S09]  /*0200*/  BAR.SYNC.DEFER_BLOCKING 0x0 ;  /* 0x0000000000007b1d */ /* 0x000ff20000010000 */
[----:B-1----:R-:W-:Y:S05]  /*0210*/  @P1 BRA `(.L_x_46) ;  /* 0xfffffffc00d01947 */ /* 0x002fea000383ffff */
.L_x_45:
[----:B------:R-:W-:Y:S05]  /*0220*/  @P0 EXIT ;  /* 0x000000000000094d */ /* 0x000fea0003800000 */
[----:B------:R-:W1:Y:S01]  /*0230*/  S2UR UR5, SR_CgaCtaId ;  /* 0x00000000000579c3 */ /* 0x000e620000008800 */
[----:B------:R-:W-:-:S07]  /*0240*/  UMOV UR4, 0x400 ;  /* 0x0000040000047882 */ /* 0x000fce0000000000 */
[----:B------:R-:W2:Y:S01]  /*0250*/  LDC.64 R2, c[0x0][0x390] ;  /* 0x0000e400ff027b82 */ /* 0x000ea20000000a00 */
[----:B-1----:R-:W-:Y:S01]  /*0260*/  ULEA UR4, UR5, UR4, 0x18 ;  /* 0x0000000405047291 */ /* 0x002fe2000f8ec0ff */
[----:B--2---:R-:W-:-:S08]  /*0270*/  IMAD.WIDE.U32 R2, R7, 0x4, R2 ;  /* 0x0000000407027825 */ /* 0x004fd000078e0002 */
[----:B0-----:R-:W0:Y:S04]  /*0280*/  LDS R5, [UR4] ;  /* 0x00000004ff057984 */ /* 0x001e280008000800 */
[----:B0-----:R-:W-:Y:S01]  /*0290*/  STG.E desc[UR6][R2.64], R5 ;  /* 0x0000000502007986 */ /* 0x001fe2000c101906 */
[----:B------:R-:W-:Y:S05]  /*02a0*/  EXIT ;  /* 0x000000000000794d */ /* 0x000fea0003800000 */
.L_x_47:
        /* <DEDUP_REMOVED lines=13> */
.L_x_62:


//--------------------- .nv.shared.reserved.0     --------------------------
	.section	.nv.shared.reserved.0,"aw",@nobits
	.weak		__nv_reservedSMEM_offset_0_alias
	.size		__nv_reservedSMEM_offset_0_alias, 0, 64
	.other		__nv_reservedSMEM_offset_0_alias,@"STO_CUDA_RESERVED_SHARED STV_DEFAULT"
__nv_reservedSMEM_offset_0_alias:
	.zero		0
	.zero		64


//--------------------- .nv.global                --------------------------
	.section	.nv.global,"aw",@nobits
.nv.global:
	.type		_ZN34_INTERNAL_0a0650e5_4_k_cu_7d4399b56thrust24THRUST_300001_SM_1000_NS3seqE,@object
	.size		_ZN34_INTERNAL_0a0650e5_4_k_cu_7d4399b56thrust24THRUST_300001_SM_1000_NS3seqE,(_ZN34_INTERNAL_0a0650e5_4_k_cu_7d4399b54cuda3std3__48in_placeE - _ZN34_INTERNAL_0a0650e5_4_k_cu_7d4399b56thrust24THRUST_300001_SM_1000_NS3seqE)
_ZN34_INTERNAL_0a0650e5_4_k_cu_7d4399b56thrust24THRUST_300001_SM_1000_NS3seqE:
	.zero		1
	.type		_ZN34_INTERNAL_0a0650e5_4_k_cu_7d4399b54cuda3std3__48in_placeE,@object
	.size		_ZN34_INTERNAL_0a0650e5_4_k_cu_7d4399b54cuda3std3__48in_placeE,(_ZN34_INTERNAL_0a0650e5_4_k_cu_7d4399b54cuda3std6ranges3__45__cpo4sizeE - _ZN34_INTERNAL_0a0650e5_4_k_cu_7d4399b54cuda3std3__48in_placeE)
_ZN34_INTERNAL_0a0650e5_4_k_cu_7d4399b54cuda3std3__48in_placeE:
	.zero		1
	.type		_ZN34_INTERNAL_0a0650e5_4_k_cu_7d4399b54cuda3std6ranges3__45__cpo4sizeE,@object
	.size		_ZN34_INTERNAL_0a0650e5_4_k_cu_7d4399b54cuda3std6ranges3__45__cpo4sizeE,(_ZN34_INTERNAL_0a0650e5_4_k_cu_7d4399b56thrust24THRUST_300001_SM_1000_NS12placeholders2_3E - _ZN34_INTERNAL_0a0650e5_4_k_cu_7d4399b54cuda3std6ranges3__45__cpo4sizeE)
_ZN34_INTERNAL_0a0650e5_4_k_cu_7d4399b54cuda3std6ranges3__45__cpo4sizeE:
	.zero		1
	.type		_ZN34_INTERNAL_0a0650e5_4_k_cu_7d4399b56thrust24THRUST_300001_SM_1000_NS12placeholders2_3E,@object
	.size		_ZN34_INTERNAL_0a0650e5_4_k_cu_7d4399b56thrust24THRUST_300001_SM_1000_NS12placeholders2_3E,(_ZN34_INTERNAL_0a0650e5_4_k_cu_7d4399b54cuda3std3__45__cpo6cbeginE - _ZN34_INTERNAL_0a0650e5_4_k_cu_7d4399b56thrust24THRUST_300001_SM_1000_NS12placeholders2_3E)
_ZN34_INTERNAL_0a0650e5_4_k_cu_7d4399b56thrust24THRUST_300001_SM_1000_NS12placeholders2_3E:
	.zero		1
	.type		_ZN34_INTERNAL_0a0650e5_4_k_cu_7d4399b54cuda3std3__45__cpo6cbeginE,@object
	.size		_ZN34_INTERNAL_0a0650e5_4_k_cu_7d4399b54cuda3std3__45__cpo6cbeginE,(_ZN34_INTERNAL_0a0650e5_4_k_cu_7d4399b54cuda3std6ranges3__45__cpo6cbeginE - _ZN34_INTERNAL_0a0650e5_4_k_cu_7d4399b54cuda3std3__45__cpo6cbeginE)
_ZN34_INTERNAL_0a0650e5_4_k_cu_7d4399b54cuda3std3__45__cpo6cbeginE:
	.zero		1
	.type		_ZN34_INTERNAL_0a0650e5_4_k_cu_7d4399b54cuda3std6ranges3__45__cpo6cbeginE,@object
	.size		_ZN34_INTERNAL_0a0650e5_4_k_cu_7d4399b54cuda3std6ranges3__45__cpo6cbeginE,(_ZN34_INTERNAL_0a0650e5_4_k_cu_7d4399b56thrust24THRUST_300001_SM_1000_NS12placeholders2_7E - _ZN34_INTERNAL_0a0650e5_4_k_cu_7d4399b54cuda3std6ranges3__45__cpo6cbeginE)
_ZN34_INTERNAL_0a0650e5_4_k_cu_7d4399b54cuda3std6ranges3__45__cpo6cbeginE:
	.zero		1
	.type		_ZN34_INTERNAL_0a0650e5_4_k_cu_7d4399b56thrust24THRUST_300001_SM_1000_NS12placeholders2_7E,@object
	.size		_ZN34_INTERNAL_0a0650e5_4_k_cu_7d4399b56thrust24THRUST_300001_SM_1000_NS12placeholders2_7E,(_ZN34_INTERNAL_0a0650e5_4_k_cu_7d4399b54cuda3std3__45__cpo7crbeginE - _ZN34_INTERNAL_0a0650e5_4_k_cu_7d4399b56thrust24THRUST_300001_SM_1000_NS12placeholders2_7E)
_ZN34_INTERNAL_0a0650e5_4_k_cu_7d4399b56thrust24THRUST_300001_SM_1000_NS12placeholders2_7E:
	.zero		1
	.type		_ZN34_INTERNAL_0a0650e5_4_k_cu_7d4399b54cuda3std3__45__cpo7crbeginE,@object
	.size		_ZN34_INTERNAL_0a0650e5_4_k_cu_7d4399b54cuda3std3__45__cpo7crbeginE,(_ZN34_INTERNAL_0a0650e5_4_k_cu_7d4399b54cuda3std6ranges3__45__cpo4nextE - _ZN34_INTERNAL_0a0650e5_4_k_cu_7d4399b54cuda3std3__45__cpo7crbeginE)
_ZN34_INTERNAL_0a0650e5_4_k_cu_7d4399b54cuda3std3__45__cpo7crbeginE:
	.zero		1
	.type		_ZN34_INTERNAL_0a0650e5_4_k_cu_7d4399b54cuda3std6ranges3__45__cpo4nextE,@object
	.size		_ZN34_INTERNAL_0a0650e5_4_k_cu_7d4399b54cuda3std6ranges3__45__cpo4nextE,(_ZN34_INTERNAL_0a0650e5_4_k_cu_7d4399b54cuda3std6ranges3__45__cpo4swapE - _ZN34_INTERNAL_0a0650e5_4_k_cu_7d4399b54cuda3std6ranges3__45__cpo4nextE)
_ZN34_INTERNAL_0a0650e5_4_k_cu_7d4399b54cuda3std6ranges3__45__cpo4nextE:
	.zero		1
	.type		_ZN34_INTERNAL_0a0650e5_4_k_cu_7d4399b54cuda3std6ranges3__45__cpo4swapE,@object
	.size		_ZN34_INTERNAL_0a0650e5_4_k_cu_7d4399b54cuda3std6ranges3__45__cpo4swapE,(_ZN34_INTERNAL_0a0650e5_4_k_cu_7d4399b56thrust24THRUST_300001_SM_1000_NS8cuda_cub10par_nosyncE - _ZN34_INTERNAL_0a0650e5_4_k_cu_7d4399b54cuda3std6ranges3__45__cpo4swapE)
_ZN34_INTERNAL_0a0650e5_4_k_cu_7d4399b54cuda3std6ranges3__45__cpo4swapE:
	.zero		1
	.type		_ZN34_INTERNAL_0a0650e5_4_k_cu_7d4399b56thrust24THRUST_300001_SM_1000_NS8cuda_cub10par_nosyncE,@object
	.size		_ZN34_INTERNAL_0a0650e5_4_k_cu_7d4399b56thrust24THRUST_300001_SM_1000_NS8cuda_cub10par_nosyncE,(_ZN34_INTERNAL_0a0650e5_4_k_cu_7d4399b56thrust24THRUST_300001_SM_1000_NS12placeholders2_9E - _ZN34_INTERNAL_0a0650e5_4_k_cu_7d4399b56thrust24THRUST_300001_SM_1000_NS8cuda_cub10par_nosyncE)
_ZN34_INTERNAL_0a0650e5_4_k_cu_7d4399b56thrust24THRUST_300001_SM_1000_NS8cuda_cub10par_nosyncE:
	.zero		1
	.type		_ZN34_INTERNAL_0a0650e5_4_k_cu_7d4399b56thrust24THRUST_300001_SM_1000_NS12placeholders2_9E,@object
	.size		_ZN34_INTERNAL_0a0650e5_4_k_cu_7d4399b56thrust24THRUST_300001_SM_1000_NS12placeholders2_9E,(_ZN34_INTERNAL_0a0650e5_4_k_cu_7d4399b54cuda3std3__436_GLOBAL__N__0a0650e5_4_k_cu_7d4399b56ignoreE - _ZN34_INTERNAL_0a0650e5_4_k_cu_7d4399b56thrust24THRUST_300001_SM_1000_NS12placeholders2_9E)
_ZN34_INTERNAL_0a0650e5_4_k_cu_7d4399b56thrust24THRUST_300001_SM_1000_NS12placeholders2_9E:
	.zero		1
	.type		_ZN34_INTERNAL_0a0650e5_4_k_cu_7d4399b54cuda3std3__436_GLOBAL__N__0a0650e5_4_k_cu_7d4399b56ignoreE,@object
	.size		_ZN34_INTERNAL_0a0650e5_4_k_cu_7d4399b54cuda3std3__436_GLOBAL__N__0a0650e5_4_k_cu_7d4399b56ignoreE,(_ZN34_INTERNAL_0a0650e5_4_k_cu_7d4399b54cuda3std6ranges3__45__cpo4dataE - _ZN34_INTERNAL_0a0650e5_4_k_cu_7d4399b54cuda3std3__436_GLOBAL__N__0a0650e5_4_k_cu_7d4399b56ignoreE)
_ZN34_INTERNAL_0a0650e5_4_k_cu_7d4399b54cuda3std3__436_GLOBAL__N__0a0650e5_4_k_cu_7d4399b56ignoreE:
	.zero		1
	.type		_ZN34_INTERNAL_0a0650e5_4_k_cu_7d4399b54cuda3std6ranges3__45__cpo4dataE,@object
	.size		_ZN34_INTERNAL_0a0650e5_4_k_cu_7d4399b54cuda3std6ranges3__45__cpo4dataE,(_ZN34_INTERNAL_0a0650e5_4_k_cu_7d4399b56thrust24THRUST_300001_SM_1000_NS12placeholders2_1E - _ZN34_INTERNAL_0a0650e5_4_k_cu_7d4399b54cuda3std6ranges3__45__cpo4dataE)
_ZN34_INTERNAL_0a0650e5_4_k_cu_7d4399b54cuda3std6ranges3__45__cpo4dataE:
	.zero		1
	.type		_ZN34_INTERNAL_0a0650e5_4_k_cu_7d4399b56thrust24THRUST_300001_SM_1000_NS12placeholders2_1E,@object
	.size		_ZN34_INTERNAL_0a0650e5_4_k_cu_7d4399b56thrust24THRUST_300001_SM_1000_NS12placeholders2_1E,(_ZN34_INTERNAL_0a0650e5_4_k_cu_7d4399b54cuda3std3__45__cpo5beginE - _ZN34_INTERNAL_0a0650e5_4_k_cu_7d4399b56thrust24THRUST_300001_SM_1000_NS12placeholders2_1E)
_ZN34_INTERNAL_0a0650e5_4_k_cu_7d4399b56thrust24THRUST_300001_SM_1000_NS12placeholders2_1E:
	.zero		1
	.type		_ZN34_INTERNAL_0a0650e5_4_k_cu_7d4399b54cuda3std3__45__cpo5beginE,@object
	.size		_ZN34_INTERNAL_0a0650e5_4_k_cu_7d4399b54cuda3std3__45__cpo5beginE,(_ZN34_INTERNAL_0a0650e5_4_k_cu_7d4399b54cuda3std6ranges3__45__cpo5beginE - _ZN34_INTERNAL_0a0650e5_4_k_cu_7d4399b54cuda3std3__45__cpo5beginE)
_ZN34_INTERNAL_0a0650e5_4_k_cu_7d4399b54cuda3std3__45__cpo5beginE:
	.zero		1
	.type		_ZN34_INTERNAL_0a0650e5_4_k_cu_7d4399b54cuda3std6ranges3__45__cpo5beginE,@object
	.size		_ZN34_INTERNAL_0a0650e5_4_k_cu_7d4399b54cuda3std6ranges3__45__cpo5beginE,(_ZN34_INTERNAL_0a0650e5_4_k_cu_7d4399b56thrust24THRUST_300001_SM_1000_NS12placeholders2_5E - _ZN34_INTERNAL_0a0650e5_4_k_cu_7d4399b54cuda3std6ranges3__45__cpo5beginE)
_ZN34_INTERNAL_0a0650e5_4_k_cu_7d4399b54cuda3std6ranges3__45__cpo5beginE:
	.zero		1
	.type		_ZN34_INTERNAL_0a0650e5_4_k_cu_7d4399b56thrust24THRUST_300001_SM_1000_NS12placeholders2_5E,@object
	.size		_ZN34_INTERNAL_0a0650e5_4_k_cu_7d4399b56thrust24THRUST_300001_SM_1000_NS12placeholders2_5E,(_ZN34_INTERNAL_0a0650e5_4_k_cu_7d4399b54cuda3std3__45__cpo6rbeginE - _ZN34_INTERNAL_0a0650e5_4_k_cu_7d4399b56thrust24THRUST_300001_SM_1000_NS12placeholders2_5E)
_ZN34_INTERNAL_0a0650e5_4_k_cu_7d4399b56thrust24THRUST_300001_SM_1000_NS12placeholders2_5E:
	.zero		1
	.type		_ZN34_INTERNAL_0a0650e5_4_k_cu_7d4399b54cuda3std3__45__cpo6rbeginE,@object
	.size		_ZN34_INTERNAL_0a0650e5_4_k_cu_7d4399b54cuda3std3__45__cpo6rbeginE,(_ZN34_INTERNAL_0a0650e5_4_k_cu_7d4399b54cuda3std6ranges3__45__cpo7advanceE - _ZN34_INTERNAL_0a0650e5_4_k_cu_7d4399b54cuda3std3__45__cpo6rbeginE)
_ZN34_INTERNAL_0a0650e5_4_k_cu_7d4399b54cuda3std3__45__cpo6rbeginE:
	.zero		1
	.type		_ZN34_INTERNAL_0a0650e5_4_k_cu_7d4399b54cuda3std6ranges3__45__cpo7advanceE,@object
	.size		_ZN34_INTERNAL_0a0650e5_4_k_cu_7d4399b54cuda3std6ranges3__45__cpo7advanceE,(_ZN34_INTERNAL_0a0650e5_4_k_cu_7d4399b54cuda3std3__47nulloptE - _ZN34_INTERNAL_0a0650e5_4_k_cu_7d4399b54cuda3std6ranges3__45__cpo7advanceE)
_ZN34_INTERNAL_0a0650e5_4_k_cu_7d4399b54cuda3std6ranges3__45__cpo7advanceE:
	.zero		1
	.type		_ZN34_INTERNAL_0a0650e5_4_k_cu_7d4399b54cuda3std3__47nulloptE,@object
	.size		_ZN34_INTERNAL_0a0650e5_4_k_cu_7d4399b54cuda3std3__47nulloptE,(_ZN34_INTERNAL_0a0650e5_4_k_cu_7d4399b54cuda3std6ranges3__45__cpo8distanceE - _ZN34_INTERNAL_0a0650e5_4_k_cu_7d4399b54cuda3std3__47nulloptE)
_ZN34_INTERNAL_0a0650e5_4_k_cu_7d4399b54cuda3std3__47nulloptE:
	.zero		1
	.type		_ZN34_INTERNAL_0a0650e5_4_k_cu_7d4399b54cuda3std6ranges3__45__cpo8distanceE,@object
	.size		_ZN34_INTERNAL_0a0650e5_4_k_cu_7d4399b54cuda3std6ranges3__45__cpo8distanceE,(_ZN34_INTERNAL_0a0650e5_4_k_cu_7d4399b56thrust24THRUST_300001_SM_1000_NS12placeholders3_10E - _ZN34_INTERNAL_0a0650e5_4_k_cu_7d4399b54cuda3std6ranges3__45__cpo8distanceE)
_ZN34_INTERNAL_0a0650e5_4_k_cu_7d4399b54cuda3std6ranges3__45__cpo8distanceE:
	.zero		1
	.type		_ZN34_INTERNAL_0a0650e5_4_k_cu_7d4399b56thrust24THRUST_300001_SM_1000_NS12placeholders3_10E,@object
	.size		_ZN34_INTERNAL_0a0650e5_4_k_cu_7d4399b56thrust24THRUST_300001_SM_1000_NS12placeholders3_10E,(_ZN34_INTERNAL_0a0650e5_4_k_cu_7d4399b54cuda3std3__419piecewise_constructE - _ZN34_INTERNAL_0a0650e5_4_k_cu_7d4399b56thrust24THRUST_300001_SM_1000_NS12placeholders3_10E)
_ZN34_INTERNAL_0a0650e5_4_k_cu_7d4399b56thrust24THRUST_300001_SM_1000_NS12placeholders3_10E:
	.zero		1
	.type		_ZN34_INTERNAL_0a0650e5_4_k_cu_7d4399b54cuda3std3__419piecewise_constructE,@object
	.size		_ZN34_INTERNAL_0a0650e5_4_k_cu_7d4399b54cuda3std3__419piecewise_constructE,(_ZN34_INTERNAL_0a0650e5_4_k_cu_7d4399b54cuda3std6ranges3__45__cpo5cdataE - _ZN34_INTERNAL_0a0650e5_4_k_cu_7d4399b54cuda3std3__419piecewise_constructE)
_ZN34_INTERNAL_0a0650e5_4_k_cu_7d4399b54cuda3std3__419piecewise_constructE:
	.zero		1
	.type		_ZN34_INTERNAL_0a0650e5_4_k_cu_7d4399b54cuda3std6ranges3__45__cpo5cdataE,@object
	.size		_ZN34_INTERNAL_0a0650e5_4_k_cu_7d4399b54cuda3std6ranges3__45__cpo5cdataE,(_ZN34_INTERNAL_0a0650e5_4_k_cu_7d4399b56thrust24THRUST_300001_SM_1000_NS12placeholders2_2E - _ZN34_INTERNAL_0a0650e5_4_k_cu_7d4399b54cuda3std6ranges3__45__cpo5cdataE)
_ZN34_INTERNAL_0a0650e5_4_k_cu_7d4399b54cuda3std6ranges3__45__cpo5cdataE:
	.zero		1
	.type		_ZN34_INTERNAL_0a0650e5_4_k_cu_7d4399b56thrust24THRUST_300001_SM_1000_NS12placeholders2_2E,@object
	.size		_ZN34_INTERNAL_0a0650e5_4_k_cu_7d4399b56thrust24THRUST_300001_SM_1000_NS12placeholders2_2E,(_ZN34_INTERNAL_0a0650e5_4_k_cu_7d4399b54cuda3std3__45__cpo3endE - _ZN34_INTERNAL_0a0650e5_4_k_cu_7d4399b56thrust24THRUST_300001_SM_1000_NS12placeholders2_2E)
_ZN34_INTERNAL_0a0650e5_4_k_cu_7d4399b56thrust24THRUST_300001_SM_1000_NS12placeholders2_2E:
	.zero		1
	.type		_ZN34_INTERNAL_0a0650e5_4_k_cu_7d4399b54cuda3std3__45__cpo3endE,@object
	.size		_ZN34_INTERNAL_0a0650e5_4_k_cu_7d4399b54cuda3std3__45__cpo3endE,(_ZN34_INTERNAL_0a0650e5_4_k_cu_7d4399b54cuda3std6ranges3__45__cpo3endE - _ZN34_INTERNAL_0a0650e5_4_k_cu_7d4399b54cuda3std3__45__cpo3endE)
_ZN34_INTERNAL_0a0650e5_4_k_cu_7d4399b54cuda3std3__45__cpo3endE:
	.zero		1
	.type		_ZN34_INTERNAL_0a0650e5_4_k_cu_7d4399b54cuda3std6ranges3__45__cpo3endE,@object
	.size		_ZN34_INTERNAL_0a0650e5_4_k_cu_7d4399b54cuda3std6ranges3__45__cpo3endE,(_ZN34_INTERNAL_0a0650e5_4_k_cu_7d4399b56thrust24THRUST_300001_SM_1000_NS12placeholders2_6E - _ZN34_INTERNAL_0a0650e5_4_k_cu_7d4399b54cuda3std6ranges3__45__cpo3endE)
_ZN34_INTERNAL_0a0650e5_4_k_cu_7d4399b54cuda3std6ranges3__45__cpo3endE:
	.zero		1
	.type		_ZN34_INTERNAL_0a0650e5_4_k_cu_7d4399b56thrust24THRUST_300001_SM_1000_NS12placeholders2_6E,@object
	.size		_ZN34_INTERNAL_0a0650e5_4_k_cu_7d4399b56thrust24THRUST_300001_SM_1000_NS12placeholders2_6E,(_ZN34_INTERNAL_0a0650e5_4_k_cu_7d4399b54cuda3std3__45__cpo4rendE - _ZN34_INTERNAL_0a0650e5_4_k_cu_7d4399b56thrust24THRUST_300001_SM_1000_NS12placeholders2_6E)
_ZN34_INTERNAL_0a0650e5_4_k_cu_7d4399b56thrust24THRUST_300001_SM_1000_NS12placeholders2_6E:
	.zero		1
	.type		_ZN34_INTERNAL_0a0650e5_4_k_cu_7d4399b54cuda3std3__45__cpo4rendE,@object
	.size		_ZN34_INTERNAL_0a0650e5_4_k_cu_7d4399b54cuda3std3__45__cpo4rendE,(_ZN34_INTERNAL_0a0650e5_4_k_cu_7d4399b54cuda3std6ranges3__45__cpo9iter_swapE - _ZN34_INTERNAL_0a0650e5_4_k_cu_7d4399b54cuda3std3__45__cpo4rendE)
_ZN34_INTERNAL_0a0650e5_4_k_cu_7d4399b54cuda3std3__45__cpo4rendE:
	.zero		1
	.type		_ZN34_INTERNAL_0a0650e5_4_k_cu_7d4399b54cuda3std6ranges3__45__cpo9iter_swapE,@object
	.size		_ZN34_INTERNAL_0a0650e5_4_k_cu_7d4399b54cuda3std6ranges3__45__cpo9iter_swapE,(_ZN34_INTERNAL_0a0650e5_4_k_cu_7d4399b54cuda3std3__48unexpectE - _ZN34_INTERNAL_0a0650e5_4_k_cu_7d4399b54cuda3std6ranges3__45__cpo9iter_swapE)
_ZN34_INTERNAL_0a0650e5_4_k_cu_7d4399b54cuda3std6ranges3__45__cpo9iter_swapE:
	.zero		1
	.type		_ZN34_INTERNAL_0a0650e5_4_k_cu_7d4399b54cuda3std3__48unexpectE,@object
	.size		_ZN34_INTERNAL_0a0650e5_4_k_cu_7d4399b54cuda3std3__48unexpectE,(_ZN34_INTERNAL_0a0650e5_4_k_cu_7d4399b56thrust24THRUST_300001_SM_1000_NS8cuda_cub3parE - _ZN34_INTERNAL_0a0650e5_4_k_cu_7d4399b54cuda3std3__48unexpectE)
_ZN34_INTERNAL_0a0650e5_4_k_cu_7d4399b54cuda3std3__48unexpectE:
	.zero		1
	.type		_ZN34_INTERNAL_0a0650e5_4_k_cu_7d4399b56thrust24THRUST_300001_SM_1000_NS8cuda_cub3parE,@object
	.size		_ZN34_INTERNAL_0a0650e5_4_k_cu_7d4399b56thrust24THRUST_300001_SM_1000_NS8cuda_cub3parE,(_ZN34_INTERNAL_0a0650e5_4_k_cu_7d4399b56thrust24THRUST_300001_SM_1000_NS12placeholders2_4E - _ZN34_INTERNAL_0a0650e5_4_k_cu_7d4399b56thrust24THRUST_300001_SM_1000_NS8cuda_cub3parE)
_ZN34_INTERNAL_0a0650e5_4_k_cu_7d4399b56thrust24THRUST_300001_SM_1000_NS8cuda_cub3parE:
	.zero		1
	.type		_ZN34_INTERNAL_0a0650e5_4_k_cu_7d4399b56thrust24THRUST_300001_SM_1000_NS12placeholders2_4E,@object
	.size		_ZN34_INTERNAL_0a0650e5_4_k_cu_7d4399b56thrust24THRUST_300001_SM_1000_NS12placeholders2_4E,(_ZN34_INTERNAL_0a0650e5_4_k_cu_7d4399b54cuda3std3__45__cpo4cendE - _ZN34_INTERNAL_0a0650e5_4_k_cu_7d4399b56thrust24THRUST_300001_SM_1000_NS12placeholders2_4E)
_ZN34_INTERNAL_0a0650e5_4_k_cu_7d4399b56thrust24THRUST_300001_SM_1000_NS12placeholders2_4E:
	.zero		1
	.type		_ZN34_INTERNAL_0a0650e5_4_k_cu_7d4399b54cuda3std3__45__cpo4cendE,@object
	.size		_ZN34_INTERNAL_0a0650e5_4_k_cu_7d4399b54cuda3std3__45__cpo4cendE,(_ZN34_INTERNAL_0a0650e5_4_k_cu_7d4399b54cuda3std6ranges3__45__cpo4cendE - _ZN34_INTERNAL_0a0650e5_4_k_cu_7d4399b54cuda3std3__45__cpo4cendE)
_ZN34_INTERNAL_0a0650e5_4_k_cu_7d4399b54cuda3std3__45__cpo4cendE:
	.zero		1
	.type		_ZN34_INTERNAL_0a0650e5_4_k_cu_7d4399b54cuda3std6ranges3__45__cpo4cendE,@object
	.size		_ZN34_INTERNAL_0a0650e5_4_k_cu_7d4399b54cuda3std6ranges3__45__cpo4cendE,(_ZN34_INTERNAL_0a0650e5_4_k_cu_7d4399b54cuda3std3__420unreachable_sentinelE - _ZN34_INTERNAL_0a0650e5_4_k_cu_7d4399b54cuda3std6ranges3__45__cpo4cendE)
_ZN34_INTERNAL_0a0650e5_4_k_cu_7d4399b54cuda3std6ranges3__45__cpo4cendE:
	.zero		1
	.type		_ZN34_INTERNAL_0a0650e5_4_k_cu_7d4399b54cuda3std3__420unreachable_sentinelE,@object
	.size		_ZN34_INTERNAL_0a0650e5_4_k_cu_7d4399b54cuda3std3__420unreachable_sentinelE,(_ZN34_INTERNAL_0a0650e5_4_k_cu_7d4399b54cuda3std6ranges3__45__cpo5ssizeE - _ZN34_INTERNAL_0a0650e5_4_k_cu_7d4399b54cuda3std3__420unreachable_sentinelE)
_ZN34_INTERNAL_0a0650e5_4_k_cu_7d4399b54cuda3std3__420unreachable_sentinelE:
	.zero		1
	.type		_ZN34_INTERNAL_0a0650e5_4_k_cu_7d4399b54cuda3std6ranges3__45__cpo5ssizeE,@object
	.size		_ZN34_INTERNAL_0a0650e5_4_k_cu_7d4399b54cuda3std6ranges3__45__cpo5ssizeE,(_ZN34_INTERNAL_0a0650e5_4_k_cu_7d4399b56thrust24THRUST_300001_SM_1000_NS12placeholders2_8E - _ZN34_INTERNAL_0a0650e5_4_k_cu_7d4399b54cuda3std6ranges3__45__cpo5ssizeE)
_ZN34_INTERNAL_0a0650e5_4_k_cu_7d4399b54cuda3std6ranges3__45__cpo5ssizeE:
	.zero		1
	.type		_ZN34_INTERNAL_0a0650e5_4_k_cu_7d4399b56thrust24THRUST_300001_SM_1000_NS12placeholders2_8E,@object
	.size		_ZN34_INTERNAL_0a0650e5_4_k_cu_7d4399b56thrust24THRUST_300001_SM_1000_NS12placeholders2_8E,(_ZN34_INTERNAL_0a0650e5_4_k_cu_7d4399b54cuda3std3__45__cpo5crendE - _ZN34_INTERNAL_0a0650e5_4_k_cu_7d4399b56thrust24THRUST_300001_SM_1000_NS12placeholders2_8E)
_ZN34_INTERNAL_0a0650e5_4_k_cu_7d4399b56thrust24THRUST_300001_SM_1000_NS12placeholders2_8E:
	.zero		1
	.type		_ZN34_INTERNAL_0a0650e5_4_k_cu_7d4399b54cuda3std3__45__cpo5crendE,@object
	.size		_ZN34_INTERNAL_0a0650e5_4_k_cu_7d4399b54cuda3std3__45__cpo5crendE,(_ZN34_INTERNAL_0a0650e5_4_k_cu_7d4399b54cuda3std6ranges3__45__cpo4prevE - _ZN34_INTERNAL_0a0650e5_4_k_cu_7d4399b54cuda3std3__45__cpo5crendE)
_ZN34_INTERNAL_0a0650e5_4_k_cu_7d4399b54cuda3std3__45__cpo5crendE:
	.zero		1
	.type		_ZN34_INTERNAL_0a0650e5_4_k_cu_7d4399b54cuda3std6ranges3__45__cpo4prevE,@object
	.size		_ZN34_INTERNAL_0a0650e5_4_k_cu_7d4399b54cuda3std6ranges3__45__cpo4prevE,(_ZN34_INTERNAL_0a0650e5_4_k_cu_7d4399b54cuda3std6ranges3__45__cpo9iter_moveE - _ZN34_INTERNAL_0a0650e5_4_k_cu_7d4399b54cuda3std6ranges3__45__cpo4prevE)
_ZN34_INTERNAL_0a0650e5_4_k_cu_7d4399b54cuda3std6ranges3__45__cpo4prevE:
	.zero		1
	.type		_ZN34_INTERNAL_0a0650e5_4_k_cu_7d4399b54cuda3std6ranges3__45__cpo9iter_moveE,@object
	.size		_ZN34_INTERNAL_0a0650e5_4_k_cu_7d4399b54cuda3std6ranges3__45__cpo9iter_moveE,(_ZN34_INTERNAL_0a0650e5_4_k_cu_7d4399b56thrust24THRUST_300001_SM_1000_NS6system6detail10sequential3seqE - _ZN34_INTERNAL_0a0650e5_4_k_cu_7d4399b54cuda3std6ranges3__45__cpo9iter_moveE)
_ZN34_INTERNAL_0a0650e5_4_k_cu_7d4399b54cuda3std6ranges3__45__cpo9iter_moveE:
	.zero		1
	.type		_ZN34_INTERNAL_0a0650e5_4_k_cu_7d4399b56thrust24THRUST_300001_SM_1000_NS6system6detail10sequential3seqE,@object
	.size		_ZN34_INTERNAL_0a0650e5_4_k_cu_7d4399b56thrust24THRUST_300001_SM_1000_NS6system6detail10sequential3seqE,(.L_31 - _ZN34_INTERNAL_0a0650e5_4_k_cu_7d4399b56thrust24THRUST_300001_SM_1000_NS6system6detail10sequential3seqE)
_ZN34_INTERNAL_0a0650e5_4_k_cu_7d4399b56thrust24THRUST_300001_SM_1000_NS6system6detail10sequential3seqE:
	.zero		1
.L_31:


//--------------------- .nv.shared._Z10reduce_minPfiS_ --------------------------
	.section	.nv.shared._Z10reduce_minPfiS_,"aw",@nobits
	.sectionflags	@""
	.align	4
.nv.shared._Z10reduce_minPfiS_:
	.zero		1152


//--------------------- .nv.constant0._ZN3cub18CUB_300001_SM_10006detail8for_each13static_kernelINS2_12policy_hub_t12policy_500_tElN6thrust24THRUST_300001_SM_1000_NS8cuda_cub6__fill7functorINS7_10device_ptrIfEEfEEEEvT0_T1_ --------------------------
	.section	.nv.constant0._ZN3cub18CUB_300001_SM_10006detail8for_each13static_kernelINS2_12policy_hub_t12policy_500_tElN6thrust24THRUST_300001_SM_1000_NS8cuda_cub6__fill7functorINS7_10device_ptrIfEEfEEEEvT0_T1_,"a",@progbits
	.sectionflags	@""
	.align	4
.nv.constant0._ZN3cub18CUB_300001_SM_10006detail8for_each13static_kernelINS2_12policy_hub_t12policy_500_tElN6thrust24THRUST_300001_SM_1000_NS8cuda_cub6__fill7functorINS7_10device_ptrIfEEfEEEEvT0_T1_:
	.zero		920


//--------------------- .nv.constant0._ZN3cub18CUB_300001_SM_10006detail11EmptyKernelIvEEvv --------------------------
	.section	.nv.constant0._ZN3cub18CUB_300001_SM_10006detail11EmptyKernelIvEEvv,"a",@progbits
	.sectionflags	@""
	.align	4
.nv.constant0._ZN3cub18CUB_300001_SM_10006detail11EmptyKernelIvEEvv:
	.zero		896


//--------------------- .nv.constant0._Z12update_bi_cbPiPfS0_ii --------------------------
	.section	.nv.constant0._Z12update_bi_cbPiPfS0_ii,"a",@progbits
	.sectionflags	@""
	.align	4
.nv.constant0._Z12update_bi_cbPiPfS0_ii:
	.zero		928


//--------------------- .nv.constant0._Z13compute_new_EPfS_iif --------------------------
	.section	.nv.constant0._Z13compute_new_EPfS_iif,"a",@progbits
	.sectionflags	@""
	.align	4
.nv.constant0._Z13compute_new_EPfS_iif:
	.zero		924


//--------------------- .nv.constant0._Z13compute_thetaPfS_S_PiiS0_ --------------------------
	.section	.nv.constant0._Z13compute_thetaPfS_S_PiiS0_,"a",@progbits
	.sectionflags	@""
	.align	4
.nv.constant0._Z13compute_thetaPfS_S_PiiS0_:
	.zero		944


//--------------------- .nv.constant0._Z7init_biPiii --------------------------
	.section	.nv.constant0._Z7init_biPiii,"a",@progbits
	.sectionflags	@""
	.align	4
.nv.constant0._Z7init_biPiii:
	.zero		912


//--------------------- .nv.constant0._Z6init_IPfi --------------------------
	.section	.nv.constant0._Z6init_IPfi,"a",@progbits
	.sectionflags	@""
	.align	4
.nv.constant0._Z6init_IPfi:
	.zero		908


//--------------------- .nv.constant0._Z9init_AInDPfS_ii --------------------------
	.section	.nv.constant0._Z9init_AInDPfS_ii,"a",@progbits
	.sectionflags	@""
	.align	4
.nv.constant0._Z9init_AInDPfS_ii:
	.zero		920


//--------------------- .nv.constant0._Z9init_cInDPfS_ii --------------------------
	.section	.nv.constant0._Z9init_cInDPfS_ii,"a",@progbits
	.sectionflags	@""
	.align	4
.nv.constant0._Z9init_cInDPfS_ii:
	.zero		920


//--------------------- .nv.constant0._Z7get_idxPfPiS_i --------------------------
	.section	.nv.constant0._Z7get_idxPfPiS_i,"a",@progbits
	.sectionflags	@""
	.align	4
.nv.constant0._Z7get_idxPfPiS_i:
	.zero		924


//--------------------- .nv.constant0._Z7get_valPfiS_ --------------------------
	.section	.nv.constant0._Z7get_valPfiS_,"a",@progbits
	.sectionflags	@""
	.align	4
.nv.constant0._Z7get_valPfiS_:
	.zero		920


//--------------------- .nv.constant0._Z10reduce_minPfiS_ --------------------------
	.section	.nv.constant0._Z10reduce_minPfiS_,"a",@progbits
	.sectionflags	@""
	.align	4
.nv.constant0._Z10reduce_minPfiS_:
	.zero		920


//--------------------- SYMBOLS --------------------------

	.type		.nv.reservedSmem.offset0,@object
	.size		.nv.reservedSmem.offset0,0x4
	.type		.nv.reservedSmem.cap,@object
	.size		.nv.reservedSmem.cap,0x4
